	.target	sm_90a

	.elftype	@"ET_EXEC"


//--------------------- .note.nv.tkinfo           --------------------------
	.section	.note.nv.tkinfo,"",@"SHT_NOTE"
	.sectionflags	@"SHF_NOTE_NV_TKINFO"
	.tkinfo
        /*0018*/ 	.word	0x00000002
        /*0030*/ 	.string	""
        /*0030*/ 	.string	"ptxas"
        /*0030*/ 	.string	"Cuda compilation tools, release 13.0, V13.0.88"
        /*0030*/ 	.string	"Build cuda_13.0.r13.0/compiler.36424714_0"
        /*0030*/ 	.string	"-arch sm_90a -m 64 "



//--------------------- .note.nv.cuinfo           --------------------------
	.section	.note.nv.cuinfo,"",@"SHT_NOTE"
	.sectionflags	@"SHF_NOTE_NV_CUINFO"
        /*0018*/ 	.short	0x0002
        /*001a*/ 	.short	0x005a
        /*001c*/ 	.short	0x0082
	.zero		2


//--------------------- .nv.info                  --------------------------
	.section	.nv.info,"",@"SHT_CUDA_INFO"
	.align	4


	//----- nvinfo : EIATTR_REGCOUNT
	.align		4
        /*0000*/ 	.byte	0x04, 0x2f
        /*0002*/ 	.short	(.L_15 - .L_14)
	.align		4
.L_14:
        /*0004*/ 	.word	index@(_ZN7cutlass13device_kernelINS_4gemm6kernel13GemmUniversalIN4cute5tupleIJiiiiEEENS1_10collective13CollectiveMmaINS1_34MainloopSm90TmaGmmaWarpSpecializedILi6ENS5_IJNS4_1CILi4EEESB_NSA_ILi1EEEEEENS1_35KernelTmaWarpSpecializedCooperativeEEENS5_IJNSA_ILi128EEESG_NSA_ILi64EEEEEENS_6half_tENS5_IJlSC_lEEESJ_NS5_IJSC_llEEENS4_8TiledMMAINS4_8MMA_AtomIJNS4_4SM904GMMA26MMA_64x128x16_F32F16F16_SSILNSP_5MajorE0ELSR_1ELNSP_7ScaleInE1ELSS_1EEEEEENS4_6LayoutINS5_IJNSA_ILi2EEESC_SC_EEENS5_IJSC_NSA_ILi0EEESY_EEEEENS5_IJNS4_10UnderscoreES11_S11_EEEEENS4_23SM90_TMA_LOAD_MULTICASTENS4_14ComposedLayoutINS4_7SwizzleILi3ELi4ELi3EEENS4_18smem_ptr_flag_bitsILi16EEENSV_INS5_IJNSA_ILi8EEESH_EEENS5_IJSH_SC_EEEEEEEvNS4_8identityES14_NS15_IS17_S19_NSV_INS5_IJSH_S1A_EEENS5_IJSC_SH_EEEEEEEvS1F_EENS_8epilogue10collective6detail29Sm90TmaWarpSpecializedAdapterINS1M_15DefaultEpilogueISJ_SK_SK_NS1L_6thread17LinearCombinationISJ_Li1EffLNS1Q_9ScaleType4KindE0ELNS_15FloatRoundStyleE2ESJ_EENS1_15EpilogueDefaultEEEEEvvEEEEvNT_6ParamsE)
        /*0008*/ 	.word	0x000000a8


	//----- nvinfo : EIATTR_FRAME_SIZE
	.align		4
.L_15:
        /*000c*/ 	.byte	0x04, 0x11
        /*000e*/ 	.short	(.L_17 - .L_16)
	.align		4
.L_16:
        /*0010*/ 	.word	index@(_ZN7cutlass13device_kernelINS_4gemm6kernel13GemmUniversalIN4cute5tupleIJiiiiEEENS1_10collective13CollectiveMmaINS1_34MainloopSm90TmaGmmaWarpSpecializedILi6ENS5_IJNS4_1CILi4EEESB_NSA_ILi1EEEEEENS1_35KernelTmaWarpSpecializedCooperativeEEENS5_IJNSA_ILi128EEESG_NSA_ILi64EEEEEENS_6half_tENS5_IJlSC_lEEESJ_NS5_IJSC_llEEENS4_8TiledMMAINS4_8MMA_AtomIJNS4_4SM904GMMA26MMA_64x128x16_F32F16F16_SSILNSP_5MajorE0ELSR_1ELNSP_7ScaleInE1ELSS_1EEEEEENS4_6LayoutINS5_IJNSA_ILi2EEESC_SC_EEENS5_IJSC_NSA_ILi0EEESY_EEEEENS5_IJNS4_10UnderscoreES11_S11_EEEEENS4_23SM90_TMA_LOAD_MULTICASTENS4_14ComposedLayoutINS4_7SwizzleILi3ELi4ELi3EEENS4_18smem_ptr_flag_bitsILi16EEENSV_INS5_IJNSA_ILi8EEESH_EEENS5_IJSH_SC_EEEEEEEvNS4_8identityES14_NS15_IS17_S19_NSV_INS5_IJSH_S1A_EEENS5_IJSC_SH_EEEEEEEvS1F_EENS_8epilogue10collective6detail29Sm90TmaWarpSpecializedAdapterINS1M_15DefaultEpilogueISJ_SK_SK_NS1L_6thread17LinearCombinationISJ_Li1EffLNS1Q_9ScaleType4KindE0ELNS_15FloatRoundStyleE2ESJ_EENS1_15EpilogueDefaultEEEEEvvEEEEvNT_6ParamsE)
        /*0014*/ 	.word	0x00000000


	//----- nvinfo : EIATTR_MIN_STACK_SIZE
	.align		4
.L_17:
        /*0018*/ 	.byte	0x04, 0x12
        /*001a*/ 	.short	(.L_19 - .L_18)
	.align		4
.L_18:
        /*001c*/ 	.word	index@(_ZN7cutlass13device_kernelINS_4gemm6kernel13GemmUniversalIN4cute5tupleIJiiiiEEENS1_10collective13CollectiveMmaINS1_34MainloopSm90TmaGmmaWarpSpecializedILi6ENS5_IJNS4_1CILi4EEESB_NSA_ILi1EEEEEENS1_35KernelTmaWarpSpecializedCooperativeEEENS5_IJNSA_ILi128EEESG_NSA_ILi64EEEEEENS_6half_tENS5_IJlSC_lEEESJ_NS5_IJSC_llEEENS4_8TiledMMAINS4_8MMA_AtomIJNS4_4SM904GMMA26MMA_64x128x16_F32F16F16_SSILNSP_5MajorE0ELSR_1ELNSP_7ScaleInE1ELSS_1EEEEEENS4_6LayoutINS5_IJNSA_ILi2EEESC_SC_EEENS5_IJSC_NSA_ILi0EEESY_EEEEENS5_IJNS4_10UnderscoreES11_S11_EEEEENS4_23SM90_TMA_LOAD_MULTICASTENS4_14ComposedLayoutINS4_7SwizzleILi3ELi4ELi3EEENS4_18smem_ptr_flag_bitsILi16EEENSV_INS5_IJNSA_ILi8EEESH_EEENS5_IJSH_SC_EEEEEEEvNS4_8identityES14_NS15_IS17_S19_NSV_INS5_IJSH_S1A_EEENS5_IJSC_SH_EEEEEEEvS1F_EENS_8epilogue10collective6detail29Sm90TmaWarpSpecializedAdapterINS1M_15DefaultEpilogueISJ_SK_SK_NS1L_6thread17LinearCombinationISJ_Li1EffLNS1Q_9ScaleType4KindE0ELNS_15FloatRoundStyleE2ESJ_EENS1_15EpilogueDefaultEEEEEvvEEEEvNT_6ParamsE)
        /*0020*/ 	.word	0x00000000
.L_19:


//--------------------- .nv.compat                --------------------------
	.section	.nv.compat,"",@"SHT_CUDA_COMPAT_INFO"
	.align	4
        /*0000*/ 	.byte	0x02, 0x09, 0x01, 0x00, 0x02, 0x02, 0x04, 0x00, 0x02, 0x05, 0x05, 0x00, 0x03, 0x07, 0x01, 0x01
        /*0010*/ 	.byte	0x02, 0x03, 0x01, 0x00, 0x02, 0x06, 0x01, 0x00, 0x04, 0x0b, 0x08, 0x00, 0x00, 0x00, 0x00, 0x00
        /*0020*/ 	.byte	0x00, 0x00, 0x00, 0x00


//--------------------- .nv.info._ZN7cutlass13device_kernelINS_4gemm6kernel13GemmUniversalIN4cute5tupleIJiiiiEEENS1_10collective13CollectiveMmaINS1_34MainloopSm90TmaGmmaWarpSpecializedILi6ENS5_IJNS4_1CILi4EEESB_NSA_ILi1EEEEEENS1_35KernelTmaWarpSpecializedCooperativeEEENS5_IJNSA_ILi128EEESG_NSA_ILi64EEEEEENS_6half_tENS5_IJlSC_lEEESJ_NS5_IJSC_llEEENS4_8TiledMMAINS4_8MMA_AtomIJNS4_4SM904GMMA26MMA_64x128x16_F32F16F16_SSILNSP_5MajorE0ELSR_1ELNSP_7ScaleInE1ELSS_1EEEEEENS4_6LayoutINS5_IJNSA_ILi2EEESC_SC_EEENS5_IJSC_NSA_ILi0EEESY_EEEEENS5_IJNS4_10UnderscoreES11_S11_EEEEENS4_23SM90_TMA_LOAD_MULTICASTENS4_14ComposedLayoutINS4_7SwizzleILi3ELi4ELi3EEENS4_18smem_ptr_flag_bitsILi16EEENSV_INS5_IJNSA_ILi8EEESH_EEENS5_IJSH_SC_EEEEEEEvNS4_8identityES14_NS15_IS17_S19_NSV_INS5_IJSH_S1A_EEENS5_IJSC_SH_EEEEEEEvS1F_EENS_8epilogue10collective6detail29Sm90TmaWarpSpecializedAdapterINS1M_15DefaultEpilogueISJ_SK_SK_NS1L_6thread17LinearCombinationISJ_Li1EffLNS1Q_9ScaleType4KindE0ELNS_15FloatRoundStyleE2ESJ_EENS1_15EpilogueDefaultEEEEEvvEEEEvNT_6ParamsE --------------------------
	.section	.nv.info._ZN7cutlass13device_kernelINS_4gemm6kernel13GemmUniversalIN4cute5tupleIJiiiiEEENS1_10collective13CollectiveMmaINS1_34MainloopSm90TmaGmmaWarpSpecializedILi6ENS5_IJNS4_1CILi4EEESB_NSA_ILi1EEEEEENS1_35KernelTmaWarpSpecializedCooperativeEEENS5_IJNSA_ILi128EEESG_NSA_ILi64EEEEEENS_6half_tENS5_IJlSC_lEEESJ_NS5_IJSC_llEEENS4_8TiledMMAINS4_8MMA_AtomIJNS4_4SM904GMMA26MMA_64x128x16_F32F16F16_SSILNSP_5MajorE0ELSR_1ELNSP_7ScaleInE1ELSS_1EEEEEENS4_6LayoutINS5_IJNSA_ILi2EEESC_SC_EEENS5_IJSC_NSA_ILi0EEESY_EEEEENS5_IJNS4_10UnderscoreES11_S11_EEEEENS4_23SM90_TMA_LOAD_MULTICASTENS4_14ComposedLayoutINS4_7SwizzleILi3ELi4ELi3EEENS4_18smem_ptr_flag_bitsILi16EEENSV_INS5_IJNSA_ILi8EEESH_EEENS5_IJSH_SC_EEEEEEEvNS4_8identityES14_NS15_IS17_S19_NSV_INS5_IJSH_S1A_EEENS5_IJSC_SH_EEEEEEEvS1F_EENS_8epilogue10collective6detail29Sm90TmaWarpSpecializedAdapterINS1M_15DefaultEpilogueISJ_SK_SK_NS1L_6thread17LinearCombinationISJ_Li1EffLNS1Q_9ScaleType4KindE0ELNS_15FloatRoundStyleE2ESJ_EENS1_15EpilogueDefaultEEEEEvvEEEEvNT_6ParamsE,"",@"SHT_CUDA_INFO"
	.sectionflags	@""
	.align	4


	//----- nvinfo : EIATTR_CUDA_API_VERSION
	.align		4
        /*0000*/ 	.byte	0x04, 0x37
        /*0002*/ 	.short	(.L_21 - .L_20)
.L_20:
        /*0004*/ 	.word	0x00000082


	//----- nvinfo : EIATTR_KPARAM_INFO
	.align		4
.L_21:
        /*0008*/ 	.byte	0x04, 0x17
        /*000a*/ 	.short	(.L_23 - .L_22)
.L_22:
        /*000c*/ 	.word	0x00000000
        /*0010*/ 	.short	0x0000
        /*0012*/ 	.short	0x0070
        /*0014*/ 	.byte	0x00, 0xf0, 0x01, 0x10


	//----- nvinfo : EIATTR_SPARSE_MMA_MASK
	.align		4
.L_23:
        /*0018*/ 	.byte	0x03, 0x50
        /*001a*/ 	.short	0x0000


	//----- nvinfo : EIATTR_MAXREG_COUNT
	.align		4
        /*001c*/ 	.byte	0x03, 0x1b
        /*001e*/ 	.short	0x00a8


	//----- nvinfo : EIATTR_NUM_BARRIERS
	.align		4
        /*0020*/ 	.byte	0x02, 0x4c
        /*0022*/ 	.byte	0x01
	.zero		1


	//----- nvinfo : EIATTR_EXTERNS
	.align		4
        /*0024*/ 	.byte	0x04, 0x0f
        /*0026*/ 	.short	(.L_25 - .L_24)


	//   ....[0]....
	.align		4
.L_24:
        /*0028*/ 	.word	index@(__assertfail)


	//----- nvinfo : EIATTR_MERCURY_ISA_VERSION
	.align		4
.L_25:
        /*002c*/ 	.byte	0x03, 0x5f
        /*002e*/ 	.short	0x0101


	//----- nvinfo : EIATTR_INT_WARP_WIDE_INSTR_OFFSETS
	.align		4
        /*0030*/ 	.byte	0x04, 0x31
        /*0032*/ 	.short	(.L_27 - .L_26)


	//   ....[0]....
.L_26:
        /*0034*/ 	.word	0x00000520


	//   ....[1]....
        /*0038*/ 	.word	0x00000540


	//   ....[2]....
        /*003c*/ 	.word	0x000006f0


	//   ....[3]....
        /*0040*/ 	.word	0x00001f60


	//----- nvinfo : EIATTR_COOP_GROUP_MASK_REGIDS
	.align		4
.L_27:
        /*0044*/ 	.byte	0x04, 0x29
        /*0046*/ 	.short	(.L_29 - .L_28)


	//   ....[0]....
.L_28:
        /*0048*/ 	.word	0xffffffff


	//   ....[1]....
        /*004c*/ 	.word	0xffffffff


	//   ....[2]....
        /*0050*/ 	.word	0xffffffff


	//   ....[3]....
        /*0054*/ 	.word	0xffffffff


	//   ....[4]....
        /*0058*/ 	.word	0xffffffff


	//   ....[5]....
        /*005c*/ 	.word	0xffffffff


	//----- nvinfo : EIATTR_COOP_GROUP_INSTR_OFFSETS
	.align		4
.L_29:
        /*0060*/ 	.byte	0x04, 0x28
        /*0062*/ 	.short	(.L_31 - .L_30)


	//   ....[0]....
.L_30:
        /*0064*/ 	.word	0x00000060


	//   ....[1]....
        /*0068*/ 	.word	0x00000070


	//   ....[2]....
        /*006c*/ 	.word	0x00000130


	//   ....[3]....
        /*0070*/ 	.word	0x00000340


	//   ....[4]....
        /*0074*/ 	.word	0x00000860


	//   ....[5]....
        /*0078*/ 	.word	0x000014e0


	//----- nvinfo : EIATTR_REG_RECONFIG
	.align		4
.L_31:
        /*007c*/ 	.byte	0x01, 0x54
	.zero		2


	//----- nvinfo : EIATTR_SYSCALL_OFFSETS
	.align		4
        /*0080*/ 	.byte	0x04, 0x46
        /*0082*/ 	.short	(.L_33 - .L_32)


	//   ....[0]....
.L_32:
        /*0084*/ 	.word	0x000016d0


	//----- nvinfo : EIATTR_MBARRIER_INSTR_OFFSETS
	.align		4
.L_33:
        /*0088*/ 	.byte	0x04, 0x39
        /*008a*/ 	.short	(.L_35 - .L_34)


	//   ....[0]....
.L_34:
        /*008c*/ 	.word	0x00000250
        /*0090*/ 	.word	0x000000ff
        /*0094*/ 	.word	0x00000000
        /*0098*/ 	.short	0x0100
        /*009a*/ 	.byte	0x08
	.zero		1


	//   ....[1]....
        /*009c*/ 	.word	0x00000260
        /*00a0*/ 	.word	0x000000ff
        /*00a4*/ 	.word	0x00000030
        /*00a8*/ 	.short	0x0100
        /*00aa*/ 	.byte	0x08
	.zero		1


	//   ....[2]....
        /*00ac*/ 	.word	0x00000270
        /*00b0*/ 	.word	0x000000ff
        /*00b4*/ 	.word	0x00000008
        /*00b8*/ 	.short	0x0100
        /*00ba*/ 	.byte	0x08
	.zero		1


	//   ....[3]....
        /*00bc*/ 	.word	0x00000280
        /*00c0*/ 	.word	0x000000ff
        /*00c4*/ 	.word	0x00000038
        /*00c8*/ 	.short	0x0100
        /*00ca*/ 	.byte	0x08
	.zero		1


	//   ....[4]....
        /*00cc*/ 	.word	0x00000290
        /*00d0*/ 	.word	0x000000ff
        /*00d4*/ 	.word	0x00000010
        /*00d8*/ 	.short	0x0100
        /*00da*/ 	.byte	0x08
	.zero		1


	//   ....[5]....
        /*00dc*/ 	.word	0x000002a0
        /*00e0*/ 	.word	0x000000ff
        /*00e4*/ 	.word	0x00000040
        /*00e8*/ 	.short	0x0100
        /*00ea*/ 	.byte	0x08
	.zero		1


	//   ....[6]....
        /*00ec*/ 	.word	0x000002b0
        /*00f0*/ 	.word	0x000000ff
        /*00f4*/ 	.word	0x00000018
        /*00f8*/ 	.short	0x0100
        /*00fa*/ 	.byte	0x08
	.zero		1


	//   ....[7]....
        /*00fc*/ 	.word	0x000002c0
        /*0100*/ 	.word	0x000000ff
        /*0104*/ 	.word	0x00000048
        /*0108*/ 	.short	0x0100
        /*010a*/ 	.byte	0x08
	.zero		1


	//   ....[8]....
        /*010c*/ 	.word	0x000002d0
        /*0110*/ 	.word	0x000000ff
        /*0114*/ 	.word	0x00000020
        /*0118*/ 	.short	0x0100
        /*011a*/ 	.byte	0x08
	.zero		1


	//   ....[9]....
        /*011c*/ 	.word	0x000002e0
        /*0120*/ 	.word	0x000000ff
        /*0124*/ 	.word	0x00000050
        /*0128*/ 	.short	0x0100
        /*012a*/ 	.byte	0x08
	.zero		1


	//   ....[10]....
        /*012c*/ 	.word	0x000002f0
        /*0130*/ 	.word	0x000000ff
        /*0134*/ 	.word	0x00000028
        /*0138*/ 	.short	0x0100
        /*013a*/ 	.byte	0x08
	.zero		1


	//   ....[11]....
        /*013c*/ 	.word	0x00000300
        /*0140*/ 	.word	0x000000ff
        /*0144*/ 	.word	0x00000058
        /*0148*/ 	.short	0x0100
        /*014a*/ 	.byte	0x08
	.zero		1


	//   ....[12]....
        /*014c*/ 	.word	0x00000770
        /*0150*/ 	.word	0x000000ff
        /*0154*/ 	.word	0x00000070
        /*0158*/ 	.short	0x0100
        /*015a*/ 	.byte	0x06
	.zero		1


	//   ....[13]....
        /*015c*/ 	.word	0x00000810
        /*0160*/ 	.word	0x000000ff
        /*0164*/ 	.word	0x00000078
        /*0168*/ 	.short	0x0100
        /*016a*/ 	.byte	0x06
	.zero		1


	//   ....[14]....
        /*016c*/ 	.word	0x00001790
        /*0170*/ 	.word	0x00000003
        /*0174*/ 	.word	0x00000000
        /*0178*/ 	.short	0x010a
        /*017a*/ 	.byte	0x3f
	.zero		1


	//   ....[15]....
        /*017c*/ 	.word	0x000017f0
        /*0180*/ 	.word	0x00000003
        /*0184*/ 	.word	0x00000000
        /*0188*/ 	.short	0x010a
        /*018a*/ 	.byte	0x3f
	.zero		1


	//   ....[16]....
        /*018c*/ 	.word	0x00001b70
        /*0190*/ 	.word	0x00000005
        /*0194*/ 	.word	0x00000000
        /*0198*/ 	.short	0x010a
        /*019a*/ 	.byte	0x3f
	.zero		1


	//   ....[17]....
        /*019c*/ 	.word	0x00001bb0
        /*01a0*/ 	.word	0x00000005
        /*01a4*/ 	.word	0x00000000
        /*01a8*/ 	.short	0x010a
        /*01aa*/ 	.byte	0x3f
	.zero		1


	//   ....[18]....
        /*01ac*/ 	.word	0x00001e10
        /*01b0*/ 	.word	0x00000004
        /*01b4*/ 	.word	0x00000000
        /*01b8*/ 	.short	0x0101
        /*01ba*/ 	.byte	0x3f
	.zero		1


	//   ....[19]....
        /*01bc*/ 	.word	0x00002000
        /*01c0*/ 	.word	0x00000000
        /*01c4*/ 	.word	0x00000000
        /*01c8*/ 	.short	0x0101
        /*01ca*/ 	.byte	0x3f
	.zero		1


	//   ....[20]....
        /*01cc*/ 	.word	0x00007270
        /*01d0*/ 	.word	0x00000015
        /*01d4*/ 	.word	0x00000030
        /*01d8*/ 	.short	0x010a
        /*01da*/ 	.byte	0x3f
	.zero		1


	//   ....[21]....
        /*01dc*/ 	.word	0x000076a0
        /*01e0*/ 	.word	0x00000006
        /*01e4*/ 	.word	0x00000078
        /*01e8*/ 	.short	0x0101
        /*01ea*/ 	.byte	0x3f
	.zero		1


	//   ....[22]....
        /*01ec*/ 	.word	0x00007dd0
        /*01f0*/ 	.word	0x00000007
        /*01f4*/ 	.word	0x00000000
        /*01f8*/ 	.short	0x010a
        /*01fa*/ 	.byte	0x3f
	.zero		1


	//   ....[23]....
        /*01fc*/ 	.word	0x00007e50
        /*0200*/ 	.word	0x00000008
        /*0204*/ 	.word	0x00000000
        /*0208*/ 	.short	0x010a
        /*020a*/ 	.byte	0x3f
	.zero		1


	//   ....[24]....
        /*020c*/ 	.word	0x00007ee0
        /*0210*/ 	.word	0x00000009
        /*0214*/ 	.word	0x00000000
        /*0218*/ 	.short	0x010a
        /*021a*/ 	.byte	0x3f
	.zero		1


	//   ....[25]....
        /*021c*/ 	.word	0x00007f70
        /*0220*/ 	.word	0x00000008
        /*0224*/ 	.word	0x00000000
        /*0228*/ 	.short	0x010a
        /*022a*/ 	.byte	0x3f
	.zero		1


	//   ....[26]....
        /*022c*/ 	.word	0x00008000
        /*0230*/ 	.word	0x0000000b
        /*0234*/ 	.word	0x00000000
        /*0238*/ 	.short	0x010a
        /*023a*/ 	.byte	0x3f
	.zero		1


	//   ....[27]....
        /*023c*/ 	.word	0x00008090
        /*0240*/ 	.word	0x00000003
        /*0244*/ 	.word	0x00000000
        /*0248*/ 	.short	0x010a
        /*024a*/ 	.byte	0x3f
	.zero		1


	//   ....[28]....
        /*024c*/ 	.word	0x000080f0
        /*0250*/ 	.word	0x00000003
        /*0254*/ 	.word	0x00000000
        /*0258*/ 	.short	0x010a
        /*025a*/ 	.byte	0x3f
	.zero		1


	//   ....[29]....
        /*025c*/ 	.word	0x00008140
        /*0260*/ 	.word	0x00000005
        /*0264*/ 	.word	0x00000000
        /*0268*/ 	.short	0x010a
        /*026a*/ 	.byte	0x3f
	.zero		1


	//   ....[30]....
        /*026c*/ 	.word	0x00008210
        /*0270*/ 	.word	0x00000015
        /*0274*/ 	.word	0x00000030
        /*0278*/ 	.short	0x010a
        /*027a*/ 	.byte	0x3f
	.zero		1


	//   ....[31]....
        /*027c*/ 	.word	0x000082e0
        /*0280*/ 	.word	0x00000007
        /*0284*/ 	.word	0x00000000
        /*0288*/ 	.short	0x010a
        /*028a*/ 	.byte	0x3f
	.zero		1


	//   ....[32]....
        /*028c*/ 	.word	0x00008330
        /*0290*/ 	.word	0x00000008
        /*0294*/ 	.word	0x00000000
        /*0298*/ 	.short	0x010a
        /*029a*/ 	.byte	0x3f
	.zero		1


	//   ....[33]....
        /*029c*/ 	.word	0x00008380
        /*02a0*/ 	.word	0x00000009
        /*02a4*/ 	.word	0x00000000
        /*02a8*/ 	.short	0x010a
        /*02aa*/ 	.byte	0x3f
	.zero		1


	//   ....[34]....
        /*02ac*/ 	.word	0x000083d0
        /*02b0*/ 	.word	0x00000008
        /*02b4*/ 	.word	0x00000000
        /*02b8*/ 	.short	0x010a
        /*02ba*/ 	.byte	0x3f
	.zero		1


	//   ....[35]....
        /*02bc*/ 	.word	0x00008420
        /*02c0*/ 	.word	0x0000000b
        /*02c4*/ 	.word	0x00000000
        /*02c8*/ 	.short	0x010a
        /*02ca*/ 	.byte	0x3f
	.zero		1


	//----- nvinfo : EIATTR_NUM_MBARRIERS
	.align		4
.L_35:
        /*02cc*/ 	.byte	0x03, 0x38
        /*02ce*/ 	.short	0x000e


	//----- nvinfo : EIATTR_EXIT_INSTR_OFFSETS
	.align		4
        /*02d0*/ 	.byte	0x04, 0x1c
        /*02d2*/ 	.short	(.L_37 - .L_36)


	//   ....[0]....
.L_36:
        /*02d4*/ 	.word	0x00000a30


	//   ....[1]....
        /*02d8*/ 	.word	0x00001240


	//   ....[2]....
        /*02dc*/ 	.word	0x000068b0


	//   ....[3]....
        /*02e0*/ 	.word	0x00006e10


	//   ....[4]....
        /*02e4*/ 	.word	0x000080e0


	//----- nvinfo : EIATTR_MAX_THREADS
	.align		4
.L_37:
        /*02e8*/ 	.byte	0x04, 0x05
        /*02ea*/ 	.short	(.L_39 - .L_38)
.L_38:
        /*02ec*/ 	.word	0x00000180
        /*02f0*/ 	.word	0x00000001
        /*02f4*/ 	.word	0x00000001


	//----- nvinfo : EIATTR_CRS_STACK_SIZE
	.align		4
.L_39:
        /*02f8*/ 	.byte	0x04, 0x1e
        /*02fa*/ 	.short	(.L_41 - .L_40)
.L_40:
        /*02fc*/ 	.word	0x00000000


	//----- nvinfo : EIATTR_CBANK_PARAM_SIZE
	.align		4
.L_41:
        /*0300*/ 	.byte	0x03, 0x19
        /*0302*/ 	.short	0x0470


	//----- nvinfo : EIATTR_PARAM_CBANK
	.align		4
        /*0304*/ 	.byte	0x04, 0x0a
        /*0306*/ 	.short	(.L_43 - .L_42)
	.align		4
.L_42:
        /*0308*/ 	.word	index@(.nv.constant0._ZN7cutlass13device_kernelINS_4gemm6kernel13GemmUniversalIN4cute5tupleIJiiiiEEENS1_10collective13CollectiveMmaINS1_34MainloopSm90TmaGmmaWarpSpecializedILi6ENS5_IJNS4_1CILi4EEESB_NSA_ILi1EEEEEENS1_35KernelTmaWarpSpecializedCooperativeEEENS5_IJNSA_ILi128EEESG_NSA_ILi64EEEEEENS_6half_tENS5_IJlSC_lEEESJ_NS5_IJSC_llEEENS4_8TiledMMAINS4_8MMA_AtomIJNS4_4SM904GMMA26MMA_64x128x16_F32F16F16_SSILNSP_5MajorE0ELSR_1ELNSP_7ScaleInE1ELSS_1EEEEEENS4_6LayoutINS5_IJNSA_ILi2EEESC_SC_EEENS5_IJSC_NSA_ILi0EEESY_EEEEENS5_IJNS4_10UnderscoreES11_S11_EEEEENS4_23SM90_TMA_LOAD_MULTICASTENS4_14ComposedLayoutINS4_7SwizzleILi3ELi4ELi3EEENS4_18smem_ptr_flag_bitsILi16EEENSV_INS5_IJNSA_ILi8EEESH_EEENS5_IJSH_SC_EEEEEEEvNS4_8identityES14_NS15_IS17_S19_NSV_INS5_IJSH_S1A_EEENS5_IJSC_SH_EEEEEEEvS1F_EENS_8epilogue10collective6detail29Sm90TmaWarpSpecializedAdapterINS1M_15DefaultEpilogueISJ_SK_SK_NS1L_6thread17LinearCombinationISJ_Li1EffLNS1Q_9ScaleType4KindE0ELNS_15FloatRoundStyleE2ESJ_EENS1_15EpilogueDefaultEEEEEvvEEEEvNT_6ParamsE)
        /*030c*/ 	.short	0x0210
        /*030e*/ 	.short	0x0470


	//----- nvinfo : EIATTR_SW_WAR
	.align		4
.L_43:
        /*0310*/ 	.byte	0x04, 0x36
        /*0312*/ 	.short	(.L_45 - .L_44)
.L_44:
        /*0314*/ 	.word	0x00000008
.L_45:


//--------------------- .nv.callgraph             --------------------------
	.section	.nv.callgraph,"",@"SHT_CUDA_CALLGRAPH"
	.align	4
	.sectionentsize	8
	.align		4
        /*0000*/ 	.word	0x00000000
	.align		4
        /*0004*/ 	.word	0xffffffff
	.align		4
        /*0008*/ 	.word	index@(_ZN7cutlass13device_kernelINS_4gemm6kernel13GemmUniversalIN4cute5tupleIJiiiiEEENS1_10collective13CollectiveMmaINS1_34MainloopSm90TmaGmmaWarpSpecializedILi6ENS5_IJNS4_1CILi4EEESB_NSA_ILi1EEEEEENS1_35KernelTmaWarpSpecializedCooperativeEEENS5_IJNSA_ILi128EEESG_NSA_ILi64EEEEEENS_6half_tENS5_IJlSC_lEEESJ_NS5_IJSC_llEEENS4_8TiledMMAINS4_8MMA_AtomIJNS4_4SM904GMMA26MMA_64x128x16_F32F16F16_SSILNSP_5MajorE0ELSR_1ELNSP_7ScaleInE1ELSS_1EEEEEENS4_6LayoutINS5_IJNSA_ILi2EEESC_SC_EEENS5_IJSC_NSA_ILi0EEESY_EEEEENS5_IJNS4_10UnderscoreES11_S11_EEEEENS4_23SM90_TMA_LOAD_MULTICASTENS4_14ComposedLayoutINS4_7SwizzleILi3ELi4ELi3EEENS4_18smem_ptr_flag_bitsILi16EEENSV_INS5_IJNSA_ILi8EEESH_EEENS5_IJSH_SC_EEEEEEEvNS4_8identityES14_NS15_IS17_S19_NSV_INS5_IJSH_S1A_EEENS5_IJSC_SH_EEEEEEEvS1F_EENS_8epilogue10collective6detail29Sm90TmaWarpSpecializedAdapterINS1M_15DefaultEpilogueISJ_SK_SK_NS1L_6thread17LinearCombinationISJ_Li1EffLNS1Q_9ScaleType4KindE0ELNS_15FloatRoundStyleE2ESJ_EENS1_15EpilogueDefaultEEEEEvvEEEEvNT_6ParamsE)
	.align		4
        /*000c*/ 	.word	index@(__assertfail)
	.align		4
        /*0010*/ 	.word	0x00000000
	.align		4
        /*0014*/ 	.word	0xfffffffe
	.align		4
        /*0018*/ 	.word	0x00000000
	.align		4
        /*001c*/ 	.word	0xfffffffd
	.align		4
        /*0020*/ 	.word	0x00000000
	.align		4
        /*0024*/ 	.word	0xfffffffc


//--------------------- .nv.constant4             --------------------------
	.section	.nv.constant4,"a",@progbits
	.align	8
	.align		8
.nv.constant4:
        /*0000*/ 	.dword	__assertfail
	.align		8
        /*0008*/ 	.dword	__unnamed_1
	.align		8
        /*0010*/ 	.dword	_ZN40_INTERNAL_4710a3ce_4_k_cu_16118439_302004cuda3std3__45__cpo5beginE
	.align		8
        /*0018*/ 	.dword	_ZN40_INTERNAL_4710a3ce_4_k_cu_16118439_302004cuda3std3__45__cpo3endE
	.align		8
        /*0020*/ 	.dword	_ZN40_INTERNAL_4710a3ce_4_k_cu_16118439_302004cuda3std3__45__cpo6cbeginE
	.align		8
        /*0028*/ 	.dword	_ZN40_INTERNAL_4710a3ce_4_k_cu_16118439_302004cuda3std3__45__cpo4cendE
	.align		8
        /*0030*/ 	.dword	_ZN40_INTERNAL_4710a3ce_4_k_cu_16118439_302004cuda3std3__442_GLOBAL__N__4710a3ce_4_k_cu_16118439_302006ignoreE
	.align		8
        /*0038*/ 	.dword	_ZN40_INTERNAL_4710a3ce_4_k_cu_16118439_302004cuda3std3__419piecewise_constructE
	.align		8
        /*0040*/ 	.dword	_ZN40_INTERNAL_4710a3ce_4_k_cu_16118439_302004cuda3std3__48in_placeE
	.align		8
        /*0048*/ 	.dword	_ZN40_INTERNAL_4710a3ce_4_k_cu_16118439_302004cuda3std6ranges3__45__cpo4swapE
	.align		8
        /*0050*/ 	.dword	_ZN40_INTERNAL_4710a3ce_4_k_cu_16118439_302004cuda3std6ranges3__45__cpo9iter_moveE
	.align		8
        /*0058*/ 	.dword	_ZN40_INTERNAL_4710a3ce_4_k_cu_16118439_302004cute7productE
	.align		8
        /*0060*/ 	.dword	_ZN40_INTERNAL_4710a3ce_4_k_cu_16118439_302004cute1_E
	.align		8
        /*0068*/ 	.dword	$str$22
	.align		8
        /*0070*/ 	.dword	$str$23


//--------------------- .text._ZN7cutlass13device_kernelINS_4gemm6kernel13GemmUniversalIN4cute5tupleIJiiiiEEENS1_10collective13CollectiveMmaINS1_34MainloopSm90TmaGmmaWarpSpecializedILi6ENS5_IJNS4_1CILi4EEESB_NSA_ILi1EEEEEENS1_35KernelTmaWarpSpecializedCooperativeEEENS5_IJNSA_ILi128EEESG_NSA_ILi64EEEEEENS_6half_tENS5_IJlSC_lEEESJ_NS5_IJSC_llEEENS4_8TiledMMAINS4_8MMA_AtomIJNS4_4SM904GMMA26MMA_64x128x16_F32F16F16_SSILNSP_5MajorE0ELSR_1ELNSP_7ScaleInE1ELSS_1EEEEEENS4_6LayoutINS5_IJNSA_ILi2EEESC_SC_EEENS5_IJSC_NSA_ILi0EEESY_EEEEENS5_IJNS4_10UnderscoreES11_S11_EEEEENS4_23SM90_TMA_LOAD_MULTICASTENS4_14ComposedLayoutINS4_7SwizzleILi3ELi4ELi3EEENS4_18smem_ptr_flag_bitsILi16EEENSV_INS5_IJNSA_ILi8EEESH_EEENS5_IJSH_SC_EEEEEEEvNS4_8identityES14_NS15_IS17_S19_NSV_INS5_IJSH_S1A_EEENS5_IJSC_SH_EEEEEEEvS1F_EENS_8epilogue10collective6detail29Sm90TmaWarpSpecializedAdapterINS1M_15DefaultEpilogueISJ_SK_SK_NS1L_6thread17LinearCombinationISJ_Li1EffLNS1Q_9ScaleType4KindE0ELNS_15FloatRoundStyleE2ESJ_EENS1_15EpilogueDefaultEEEEEvvEEEEvNT_6ParamsE --------------------------
	.section	.text._ZN7cutlass13device_kernelINS_4gemm6kernel13GemmUniversalIN4cute5tupleIJiiiiEEENS1_10collective13CollectiveMmaINS1_34MainloopSm90TmaGmmaWarpSpecializedILi6ENS5_IJNS4_1CILi4EEESB_NSA_ILi1EEEEEENS1_35KernelTmaWarpSpecializedCooperativeEEENS5_IJNSA_ILi128EEESG_NSA_ILi64EEEEEENS_6half_tENS5_IJlSC_lEEESJ_NS5_IJSC_llEEENS4_8TiledMMAINS4_8MMA_AtomIJNS4_4SM904GMMA26MMA_64x128x16_F32F16F16_SSILNSP_5MajorE0ELSR_1ELNSP_7ScaleInE1ELSS_1EEEEEENS4_6LayoutINS5_IJNSA_ILi2EEESC_SC_EEENS5_IJSC_NSA_ILi0EEESY_EEEEENS5_IJNS4_10UnderscoreES11_S11_EEEEENS4_23SM90_TMA_LOAD_MULTICASTENS4_14ComposedLayoutINS4_7SwizzleILi3ELi4ELi3EEENS4_18smem_ptr_flag_bitsILi16EEENSV_INS5_IJNSA_ILi8EEESH_EEENS5_IJSH_SC_EEEEEEEvNS4_8identityES14_NS15_IS17_S19_NSV_INS5_IJSH_S1A_EEENS5_IJSC_SH_EEEEEEEvS1F_EENS_8epilogue10collective6detail29Sm90TmaWarpSpecializedAdapterINS1M_15DefaultEpilogueISJ_SK_SK_NS1L_6thread17LinearCombinationISJ_Li1EffLNS1Q_9ScaleType4KindE0ELNS_15FloatRoundStyleE2ESJ_EENS1_15EpilogueDefaultEEEEEvvEEEEvNT_6ParamsE,"ax",@progbits
	.align	128
.text._ZN7cutlass13device_kernelINS_4gemm6kernel13GemmUniversalIN4cute5tupleIJiiiiEEENS1_10collective13CollectiveMmaINS1_34MainloopSm90TmaGmmaWarpSpecializedILi6ENS5_IJNS4_1CILi4EEESB_NSA_ILi1EEEEEENS1_35KernelTmaWarpSpecializedCooperativeEEENS5_IJNSA_ILi128EEESG_NSA_ILi64EEEEEENS_6half_tENS5_IJlSC_lEEESJ_NS5_IJSC_llEEENS4_8TiledMMAINS4_8MMA_AtomIJNS4_4SM904GMMA26MMA_64x128x16_F32F16F16_SSILNSP_5MajorE0ELSR_1ELNSP_7ScaleInE1ELSS_1EEEEEENS4_6LayoutINS5_IJNSA_ILi2EEESC_SC_EEENS5_IJSC_NSA_ILi0EEESY_EEEEENS5_IJNS4_10UnderscoreES11_S11_EEEEENS4_23SM90_TMA_LOAD_MULTICASTENS4_14ComposedLayoutINS4_7SwizzleILi3ELi4ELi3EEENS4_18smem_ptr_flag_bitsILi16EEENSV_INS5_IJNSA_ILi8EEESH_EEENS5_IJSH_SC_EEEEEEEvNS4_8identityES14_NS15_IS17_S19_NSV_INS5_IJSH_S1A_EEENS5_IJSC_SH_EEEEEEEvS1F_EENS_8epilogue10collective6detail29Sm90TmaWarpSpecializedAdapterINS1M_15DefaultEpilogueISJ_SK_SK_NS1L_6thread17LinearCombinationISJ_Li1EffLNS1Q_9ScaleType4KindE0ELNS_15FloatRoundStyleE2ESJ_EENS1_15EpilogueDefaultEEEEEvvEEEEvNT_6ParamsE:
        .type           _ZN7cutlass13device_kernelINS_4gemm6kernel13GemmUniversalIN4cute5tupleIJiiiiEEENS1_10collective13CollectiveMmaINS1_34MainloopSm90TmaGmmaWarpSpecializedILi6ENS5_IJNS4_1CILi4EEESB_NSA_ILi1EEEEEENS1_35KernelTmaWarpSpecializedCooperativeEEENS5_IJNSA_ILi128EEESG_NSA_ILi64EEEEEENS_6half_tENS5_IJlSC_lEEESJ_NS5_IJSC_llEEENS4_8TiledMMAINS4_8MMA_AtomIJNS4_4SM904GMMA26MMA_64x128x16_F32F16F16_SSILNSP_5MajorE0ELSR_1ELNSP_7ScaleInE1ELSS_1EEEEEENS4_6LayoutINS5_IJNSA_ILi2EEESC_SC_EEENS5_IJSC_NSA_ILi0EEESY_EEEEENS5_IJNS4_10UnderscoreES11_S11_EEEEENS4_23SM90_TMA_LOAD_MULTICASTENS4_14ComposedLayoutINS4_7SwizzleILi3ELi4ELi3EEENS4_18smem_ptr_flag_bitsILi16EEENSV_INS5_IJNSA_ILi8EEESH_EEENS5_IJSH_SC_EEEEEEEvNS4_8identityES14_NS15_IS17_S19_NSV_INS5_IJSH_S1A_EEENS5_IJSC_SH_EEEEEEEvS1F_EENS_8epilogue10collective6detail29Sm90TmaWarpSpecializedAdapterINS1M_15DefaultEpilogueISJ_SK_SK_NS1L_6thread17LinearCombinationISJ_Li1EffLNS1Q_9ScaleType4KindE0ELNS_15FloatRoundStyleE2ESJ_EENS1_15EpilogueDefaultEEEEEvvEEEEvNT_6ParamsE,@function
        .size           _ZN7cutlass13device_kernelINS_4gemm6kernel13GemmUniversalIN4cute5tupleIJiiiiEEENS1_10collective13CollectiveMmaINS1_34MainloopSm90TmaGmmaWarpSpecializedILi6ENS5_IJNS4_1CILi4EEESB_NSA_ILi1EEEEEENS1_35KernelTmaWarpSpecializedCooperativeEEENS5_IJNSA_ILi128EEESG_NSA_ILi64EEEEEENS_6half_tENS5_IJlSC_lEEESJ_NS5_IJSC_llEEENS4_8TiledMMAINS4_8MMA_AtomIJNS4_4SM904GMMA26MMA_64x128x16_F32F16F16_SSILNSP_5MajorE0ELSR_1ELNSP_7ScaleInE1ELSS_1EEEEEENS4_6LayoutINS5_IJNSA_ILi2EEESC_SC_EEENS5_IJSC_NSA_ILi0EEESY_EEEEENS5_IJNS4_10UnderscoreES11_S11_EEEEENS4_23SM90_TMA_LOAD_MULTICASTENS4_14ComposedLayoutINS4_7SwizzleILi3ELi4ELi3EEENS4_18smem_ptr_flag_bitsILi16EEENSV_INS5_IJNSA_ILi8EEESH_EEENS5_IJSH_SC_EEEEEEEvNS4_8identityES14_NS15_IS17_S19_NSV_INS5_IJSH_S1A_EEENS5_IJSC_SH_EEEEEEEvS1F_EENS_8epilogue10collective6detail29Sm90TmaWarpSpecializedAdapterINS1M_15DefaultEpilogueISJ_SK_SK_NS1L_6thread17LinearCombinationISJ_Li1EffLNS1Q_9ScaleType4KindE0ELNS_15FloatRoundStyleE2ESJ_EENS1_15EpilogueDefaultEEEEEvvEEEEvNT_6ParamsE,(.L_x_201 - _ZN7cutlass13device_kernelINS_4gemm6kernel13GemmUniversalIN4cute5tupleIJiiiiEEENS1_10collective13CollectiveMmaINS1_34MainloopSm90TmaGmmaWarpSpecializedILi6ENS5_IJNS4_1CILi4EEESB_NSA_ILi1EEEEEENS1_35KernelTmaWarpSpecializedCooperativeEEENS5_IJNSA_ILi128EEESG_NSA_ILi64EEEEEENS_6half_tENS5_IJlSC_lEEESJ_NS5_IJSC_llEEENS4_8TiledMMAINS4_8MMA_AtomIJNS4_4SM904GMMA26MMA_64x128x16_F32F16F16_SSILNSP_5MajorE0ELSR_1ELNSP_7ScaleInE1ELSS_1EEEEEENS4_6LayoutINS5_IJNSA_ILi2EEESC_SC_EEENS5_IJSC_NSA_ILi0EEESY_EEEEENS5_IJNS4_10UnderscoreES11_S11_EEEEENS4_23SM90_TMA_LOAD_MULTICASTENS4_14ComposedLayoutINS4_7SwizzleILi3ELi4ELi3EEENS4_18smem_ptr_flag_bitsILi16EEENSV_INS5_IJNSA_ILi8EEESH_EEENS5_IJSH_SC_EEEEEEEvNS4_8identityES14_NS15_IS17_S19_NSV_INS5_IJSH_S1A_EEENS5_IJSC_SH_EEEEEEEvS1F_EENS_8epilogue10collective6detail29Sm90TmaWarpSpecializedAdapterINS1M_15DefaultEpilogueISJ_SK_SK_NS1L_6thread17LinearCombinationISJ_Li1EffLNS1Q_9ScaleType4KindE0ELNS_15FloatRoundStyleE2ESJ_EENS1_15EpilogueDefaultEEEEEvvEEEEvNT_6ParamsE)
        .other          _ZN7cutlass13device_kernelINS_4gemm6kernel13GemmUniversalIN4cute5tupleIJiiiiEEENS1_10collective13CollectiveMmaINS1_34MainloopSm90TmaGmmaWarpSpecializedILi6ENS5_IJNS4_1CILi4EEESB_NSA_ILi1EEEEEENS1_35KernelTmaWarpSpecializedCooperativeEEENS5_IJNSA_ILi128EEESG_NSA_ILi64EEEEEENS_6half_tENS5_IJlSC_lEEESJ_NS5_IJSC_llEEENS4_8TiledMMAINS4_8MMA_AtomIJNS4_4SM904GMMA26MMA_64x128x16_F32F16F16_SSILNSP_5MajorE0ELSR_1ELNSP_7ScaleInE1ELSS_1EEEEEENS4_6LayoutINS5_IJNSA_ILi2EEESC_SC_EEENS5_IJSC_NSA_ILi0EEESY_EEEEENS5_IJNS4_10UnderscoreES11_S11_EEEEENS4_23SM90_TMA_LOAD_MULTICASTENS4_14ComposedLayoutINS4_7SwizzleILi3ELi4ELi3EEENS4_18smem_ptr_flag_bitsILi16EEENSV_INS5_IJNSA_ILi8EEESH_EEENS5_IJSH_SC_EEEEEEEvNS4_8identityES14_NS15_IS17_S19_NSV_INS5_IJSH_S1A_EEENS5_IJSC_SH_EEEEEEEvS1F_EENS_8epilogue10collective6detail29Sm90TmaWarpSpecializedAdapterINS1M_15DefaultEpilogueISJ_SK_SK_NS1L_6thread17LinearCombinationISJ_Li1EffLNS1Q_9ScaleType4KindE0ELNS_15FloatRoundStyleE2ESJ_EENS1_15EpilogueDefaultEEEEEvvEEEEvNT_6ParamsE,@"STO_CUDA_ENTRY STV_DEFAULT"
_ZN7cutlass13device_kernelINS_4gemm6kernel13GemmUniversalIN4cute5tupleIJiiiiEEENS1_10collective13CollectiveMmaINS1_34MainloopSm90TmaGmmaWarpSpecializedILi6ENS5_IJNS4_1CILi4EEESB_NSA_ILi1EEEEEENS1_35KernelTmaWarpSpecializedCooperativeEEENS5_IJNSA_ILi128EEESG_NSA_ILi64EEEEEENS_6half_tENS5_IJlSC_lEEESJ_NS5_IJSC_llEEENS4_8TiledMMAINS4_8MMA_AtomIJNS4_4SM904GMMA26MMA_64x128x16_F32F16F16_SSILNSP_5MajorE0ELSR_1ELNSP_7ScaleInE1ELSS_1EEEEEENS4_6LayoutINS5_IJNSA_ILi2EEESC_SC_EEENS5_IJSC_NSA_ILi0EEESY_EEEEENS5_IJNS4_10UnderscoreES11_S11_EEEEENS4_23SM90_TMA_LOAD_MULTICASTENS4_14ComposedLayoutINS4_7SwizzleILi3ELi4ELi3EEENS4_18smem_ptr_flag_bitsILi16EEENSV_INS5_IJNSA_ILi8EEESH_EEENS5_IJSH_SC_EEEEEEEvNS4_8identityES14_NS15_IS17_S19_NSV_INS5_IJSH_S1A_EEENS5_IJSC_SH_EEEEEEEvS1F_EENS_8epilogue10collective6detail29Sm90TmaWarpSpecializedAdapterINS1M_15DefaultEpilogueISJ_SK_SK_NS1L_6thread17LinearCombinationISJ_Li1EffLNS1Q_9ScaleType4KindE0ELNS_15FloatRoundStyleE2ESJ_EENS1_15EpilogueDefaultEEEEEvvEEEEvNT_6ParamsE:
[----:B------:R-:W0:Y:S01]  /*0000*/  LDC R1, c[0x0][0x28] ;  /* 0x00000a00ff017b82 */ /* 0x000e220000000800 */
[----:B------:R-:W1:Y:S01]  /*0010*/  S2R R95, SR_TID.X ;  /* 0x00000000005f7919 */ /* 0x000e620000002100 */
[----:B------:R-:W-:Y:S01]  /*0020*/  ELECT P0, URZ, PT ;  /* 0x00000000003f782f */ /* 0x000fe20003800000 */
[----:B------:R-:W-:Y:S01]  /*0030*/  BSSY B0, `(.L_x_0) ;  /* 0x000000f000007945 */ /* 0x000fe20003800000 */
[--C-:B-1----:R-:W-:Y:S02]  /*0040*/  SHF.R.U32.HI R0, RZ, 0x5, R95.reuse ;  /* 0x00000005ff007819 */ /* 0x102fe4000001165f */
[----:B------:R-:W-:-:S03]  /*0050*/  SHF.R.U32.HI R7, RZ, 0x7, R95 ;  /* 0x00000007ff077819 */ /* 0x000fc6000001165f */
[----:B------:R-:W1:Y:S04]  /*0060*/  SHFL.IDX PT, R3, R0, RZ, 0x1f ;  /* 0x00001fff00037589 */ /* 0x000e6800000e0000 */
[----:B------:R2:W3:Y:S01]  /*0070*/  SHFL.IDX PT, R2, R7, RZ, 0x1f ;  /* 0x00001fff07027589 */ /* 0x0004e200000e0000 */
[----:B-1----:R-:W-:-:S13]  /*0080*/  ISETP.NE.OR P0, PT, R3, RZ, !P0 ;  /* 0x000000ff0300720c */ /* 0x002fda0004705670 */
[----:B0-23--:R-:W-:Y:S05]  /*0090*/  @P0 BRA `(.L_x_1) ;  /* 0x0000000000200947 */ /* 0x00dfea0003800000 */
[----:B------:R-:W-:Y:S02]  /*00a0*/  ULDC.64 UR4, c[0x0][0x198] ;  /* 0x0000660000047ab9 */ /* 0x000fe40000000a00 */
[----:B------:R-:W-:Y:S02]  /*00b0*/  UIADD3 UR6, UP0, UR4, 0xf0, URZ ;  /* 0x000000f004067890 */ /* 0x000fe4000ff1e03f */
[----:B------:R-:W-:Y:S02]  /*00c0*/  UIADD3 UR4, UP1, UR4, 0x1f0, URZ ;  /* 0x000001f004047890 */ /* 0x000fe4000ff3e03f */
[----:B------:R-:W-:Y:S02]  /*00d0*/  UIADD3.X UR7, URZ, UR5, URZ, UP0, !UPT ;  /* 0x000000053f077290 */ /* 0x000fe400087fe43f */
[----:B------:R-:W-:-:S07]  /*00e0*/  UIADD3.X UR5, URZ, UR5, URZ, UP1, !UPT ;  /* 0x000000053f057290 */ /* 0x000fce0008ffe43f */
[----:B------:R0:W-:Y:S02]  /*00f0*/  UTMACCTL.PF [UR6] ;  /* 0x00000000060079b9 */ /* 0x0001e40008040000 */
[----:B------:R0:W-:Y:S02]  /*0100*/  UTMACCTL.PF [UR4] ;  /* 0x00000000040079b9 */ /* 0x0001e40008040000 */
[----:B0-----:R-:W-:Y:S01]  /*0110*/  NOP ;  /* 0x0000000000007918 */ /* 0x001fe20000000000 */
.L_x_1:
[----:B------:R-:W-:Y:S05]  /*0120*/  BSYNC B0 ;  /* 0x0000000000007941 */ /* 0x000fea0003800000 */
.L_x_0:
[----:B------:R-:W0:Y:S01]  /*0130*/  SHFL.IDX PT, R5, R0, RZ, 0x1f ;  /* 0x00001fff00057589 */ /* 0x000e2200000e0000 */
[----:B------:R-:W-:-:S04]  /*0140*/  SHF.R.S32.HI R4, RZ, 0x1f, R95 ;  /* 0x0000001fff047819 */ /* 0x000fc8000001145f */
[----:B------:R-:W-:Y:S02]  /*0150*/  LEA.HI R4, R4, R95, RZ, 0x7 ;  /* 0x0000005f04047211 */ /* 0x000fe400078f38ff */
[----:B0-----:R-:W-:-:S13]  /*0160*/  ISETP.NE.AND P0, PT, R5, RZ, PT ;  /* 0x000000ff0500720c */ /* 0x001fda0003f05270 */
[----:B------:R-:W-:Y:S05]  /*0170*/  @P0 BRA `(.L_x_2) ;  /* 0x0000000000680947 */ /* 0x000fea0003800000 */
[----:B------:R-:W0:Y:S01]  /*0180*/  S2UR UR8, SR_CgaCtaId ;  /* 0x00000000000879c3 */ /* 0x000e220000008800 */
[----:B------:R-:W-:Y:S01]  /*0190*/  UMOV UR4, 0x400 ;  /* 0x0000040000047882 */ /* 0x000fe20000000000 */
[----:B------:R-:W-:Y:S01]  /*01a0*/  UMOV UR5, 0x1 ;  /* 0x0000000100057882 */ /* 0x000fe20000000000 */
[----:B------:R-:W-:Y:S01]  /*01b0*/  UMOV UR6, 0xe ;  /* 0x0000000e00067882 */ /* 0x000fe20000000000 */
[----:B------:R-:W-:Y:S01]  /*01c0*/  ELECT P0, URZ, PT ;  /* 0x00000000003f782f */ /* 0x000fe20003800000 */
[----:B------:R-:W-:-:S04]  /*01d0*/  UIADD3 UR6, -UR6, 0x100000, URZ ;  /* 0x0010000006067890 */ /* 0x000fc8000fffe13f */
[----:B------:R-:W-:Y:S02]  /*01e0*/  USHF.L.U32 UR7, UR6, 0xb, URZ ;  /* 0x0000000b06077899 */ /* 0x000fe4000800063f */
[----:B------:R-:W-:Y:S02]  /*01f0*/  USHF.L.U32 UR6, UR6, 0x1, URZ ;  /* 0x0000000106067899 */ /* 0x000fe4000800063f */
[----:B0-----:R-:W-:Y:S02]  /*0200*/  ULEA UR8, UR8, UR4, 0x18 ;  /* 0x0000000408087291 */ /* 0x001fe4000f8ec03f */
[----:B------:R-:W-:-:S04]  /*0210*/  UIADD3 UR4, -UR5, 0x100000, URZ ;  /* 0x0010000005047890 */ /* 0x000fc8000fffe13f */
[----:B------:R-:W-:Y:S02]  /*0220*/  USHF.L.U32 UR5, UR4, 0xb, URZ ;  /* 0x0000000b04057899 */ /* 0x000fe4000800063f */
[----:B------:R-:W-:Y:S01]  /*0230*/  USHF.L.U32 UR4, UR4, 0x1, URZ ;  /* 0x0000000104047899 */ /* 0x000fe2000800063f */
[----:B------:R-:W0:Y:S11]  /*0240*/  FENCE.VIEW.ASYNC.S ;  /* 0x00000000000073c6 */ /* 0x000e360000000000 */
[----:B0-----:R0:W1:Y:S01]  /*0250*/  SYNCS.EXCH.64 URZ, [UR8], UR4 ;  /* 0x00000004083f75b2 */ /* 0x0010620008000100 */
[----:B------:R0:W2:Y:S01]  /*0260*/  SYNCS.EXCH.64 URZ, [UR8+0x30], UR6 ;  /* 0x00003006083f75b2 */ /* 0x0000a20008000100 */
[----:B------:R0:W3:Y:S01]  /*0270*/  SYNCS.EXCH.64 URZ, [UR8+0x8], UR4 ;  /* 0x00000804083f75b2 */ /* 0x0000e20008000100 */
[----:B------:R0:W4:Y:S01]  /*0280*/  SYNCS.EXCH.64 URZ, [UR8+0x38], UR6 ;  /* 0x00003806083f75b2 */ /* 0x0001220008000100 */
[----:B------:R0:W0:Y:S01]  /*0290*/  SYNCS.EXCH.64 URZ, [UR8+0x10], UR4 ;  /* 0x00001004083f75b2 */ /* 0x0000220008000100 */
[----:B------:R0:W0:Y:S01]  /*02a0*/  SYNCS.EXCH.64 URZ, [UR8+0x40], UR6 ;  /* 0x00004006083f75b2 */ /* 0x0000220008000100 */
[----:B------:R0:W0:Y:S01]  /*02b0*/  SYNCS.EXCH.64 URZ, [UR8+0x18], UR4 ;  /* 0x00001804083f75b2 */ /* 0x0000220008000100 */
[----:B------:R0:W0:Y:S01]  /*02c0*/  SYNCS.EXCH.64 URZ, [UR8+0x48], UR6 ;  /* 0x00004806083f75b2 */ /* 0x0000220008000100 */
[----:B------:R0:W0:Y:S01]  /*02d0*/  SYNCS.EXCH.64 URZ, [UR8+0x20], UR4 ;  /* 0x00002004083f75b2 */ /* 0x0000220008000100 */
[----:B------:R0:W0:Y:S01]  /*02e0*/  SYNCS.EXCH.64 URZ, [UR8+0x50], UR6 ;  /* 0x00005006083f75b2 */ /* 0x0000220008000100 */
[----:B------:R0:W0:Y:S01]  /*02f0*/  SYNCS.EXCH.64 URZ, [UR8+0x28], UR4 ;  /* 0x00002804083f75b2 */ /* 0x0000220008000100 */
[----:B------:R0:W0:Y:S01]  /*0300*/  SYNCS.EXCH.64 URZ, [UR8+0x58], UR6 ;  /* 0x00005806083f75b2 */ /* 0x0000220008000100 */
[----:B------:R-:W-:Y:S01]  /*0310*/  NOP ;  /* 0x0000000000007918 */ /* 0x000fe20000000000 */
.L_x_2:
[----:B0-----:R-:W0:Y:S01]  /*0320*/  S2UR UR8, SR_CTAID.X ;  /* 0x00000000000879c3 */ /* 0x001e220000002500 */
[----:B------:R-:W-:Y:S01]  /*0330*/  LOP3.LUT R4, R4, 0xffffff80, RZ, 0xc0, !PT ;  /* 0xffffff8004047812 */ /* 0x000fe200078ec0ff */
[----:B------:R-:W5:Y:S01]  /*0340*/  SHFL.IDX PT, R0, R0, RZ, 0x1f ;  /* 0x00001fff00007589 */ /* 0x000f6200000e0000 */
[----:B------:R-:W-:Y:S01]  /*0350*/  SHF.R.S32.HI R10, RZ, 0x1f, R5 ;  /* 0x0000001fff0a7819 */ /* 0x000fe20000011405 */
[----:B------:R-:W-:Y:S01]  /*0360*/  ULDC UR4, c[0x0][0x150] ;  /* 0x0000540000047ab9 */ /* 0x000fe20000000800 */
[----:B------:R-:W-:Y:S01]  /*0370*/  ELECT P0, URZ, PT ;  /* 0x00000000003f782f */ /* 0x000fe20003800000 */
[----:B------:R-:W-:Y:S01]  /*0380*/  IMAD.IADD R8, R95, 0x1, -R4 ;  /* 0x000000015f087824 */ /* 0x000fe200078e0a04 */
[----:B------:R-:W-:Y:S01]  /*0390*/  LEA.HI R10, R10, R5, RZ, 0x2 ;  /* 0x000000050a0a7211 */ /* 0x000fe200078f10ff */
[----:B------:R-:W1:Y:S01]  /*03a0*/  S2R R4, SR_CTAID.Y ;  /* 0x0000000000047919 */ /* 0x000e620000002600 */
[----:B------:R-:W2:Y:S01]  /*03b0*/  LDC R12, c[0x0][0x144] ;  /* 0x00005100ff0c7b82 */ /* 0x000ea20000000800 */
[----:B------:R-:W-:Y:S01]  /*03c0*/  NOP ;  /* 0x0000000000007918 */ /* 0x000fe20000000000 */
[----:B------:R-:W-:Y:S01]  /*03d0*/  SHF.R.S32.HI R9, RZ, 0x1f, R8 ;  /* 0x0000001fff097819 */ /* 0x000fe20000011408 */
[----:B------:R-:W-:Y:S01]  /*03e0*/  NOP ;  /* 0x0000000000007918 */ /* 0x000fe20000000000 */
[----:B------:R-:W-:Y:S01]  /*03f0*/  LOP3.LUT R10, R10, 0x3ffffffc, RZ, 0xc0, !PT ;  /* 0x3ffffffc0a0a7812 */ /* 0x000fe200078ec0ff */
[----:B------:R-:W-:Y:S01]  /*0400*/  IMAD.MOV.U32 R22, RZ, RZ, 0x1 ;  /* 0x00000001ff167424 */ /* 0x000fe200078e00ff */
[----:B------:R-:W-:-:S02]  /*0410*/  LEA.HI R9, R9, R8, RZ, 0x3 ;  /* 0x0000000809097211 */ /* 0x000fc400078f18ff */
[----:B------:R-:W3:Y:S01]  /*0420*/  LDC R13, c[0x0][0x140] ;  /* 0x00005000ff0d7b82 */ /* 0x000ee20000000800 */
[----:B------:R-:W-:Y:S01]  /*0430*/  IMAD.IADD R10, R5, 0x1, -R10 ;  /* 0x00000001050a7824 */ /* 0x000fe200078e0a0a */
[--C-:B------:R-:W-:Y:S02]  /*0440*/  SHF.R.S32.HI R6, RZ, 0x3, R9.reuse ;  /* 0x00000003ff067819 */ /* 0x100fe40000011409 */
[----:B------:R-:W-:Y:S02]  /*0450*/  SHF.R.S32.HI R9, RZ, 0x1f, R9 ;  /* 0x0000001fff097819 */ /* 0x000fe40000011409 */
[----:B------:R-:W-:Y:S02]  /*0460*/  ISETP.NE.AND P3, PT, R2, RZ, PT ;  /* 0x000000ff0200720c */ /* 0x000fe40003f65270 */
[----:B0-----:R-:W-:Y:S02]  /*0470*/  I2FP.F32.U32 R11, UR8 ;  /* 0x00000008000b7c45 */ /* 0x001fe40008201000 */
[----:B------:R-:W-:-:S02]  /*0480*/  LEA.HI R9, R9, R6, RZ, 0x2 ;  /* 0x0000000609097211 */ /* 0x000fc400078f10ff */
[----:B-----5:R-:W-:Y:S01]  /*0490*/  ISETP.NE.OR P0, PT, R0, RZ, !P0 ;  /* 0x000000ff0000720c */ /* 0x020fe20004705670 */
[----:B------:R-:W-:Y:S01]  /*04a0*/  FMUL R11, R11, UR4 ;  /* 0x000000040b0b7c20 */ /* 0x000fe20008400000 */
[----:B------:R-:W-:Y:S01]  /*04b0*/  LOP3.LUT R9, R9, 0xfffffffc, RZ, 0xc0, !PT ;  /* 0xfffffffc09097812 */ /* 0x000fe200078ec0ff */
[----:B------:R-:W-:Y:S01]  /*04c0*/  ULDC UR4, c[0x0][0x154] ;  /* 0x0000550000047ab9 */ /* 0x000fe20000000800 */
[----:B------:R-:W-:-:S03]  /*04d0*/  SHF.R.S32.HI R0, RZ, 0x1f, R3 ;  /* 0x0000001fff007819 */ /* 0x000fc60000011403 */
[----:B------:R-:W0:Y:S01]  /*04e0*/  F2I.U32.TRUNC.NTZ R11, R11 ;  /* 0x0000000b000b7305 */ /* 0x000e22000020f000 */
[----:B------:R-:W-:Y:S01]  /*04f0*/  IMAD.IADD R9, R6, 0x1, -R9 ;  /* 0x0000000106097824 */ /* 0x000fe200078e0a09 */
[----:B------:R-:W-:-:S03]  /*0500*/  LEA.HI R0, R0, R3, RZ, 0x2 ;  /* 0x0000000300007211 */ /* 0x000fc600078f10ff */
[----:B------:R-:W-:Y:S01]  /*0510*/  IMAD R10, R10, 0x4, R9 ;  /* 0x000000040a0a7824 */ /* 0x000fe200078e0209 */
[----:B------:R-:W-:Y:S01]  /*0520*/  VOTEU.ALL UP0, P0 ;  /* 0x00000000003f7886 */ /* 0x000fe20000000000 */
[----:B------:R-:W-:Y:S01]  /*0530*/  LOP3.LUT R0, R0, 0xfffffffc, RZ, 0xc0, !PT ;  /* 0xfffffffc00007812 */ /* 0x000fe200078ec0ff */
[----:B------:R-:W-:Y:S01]  /*0540*/  VOTEU.ALL UP1, P0 ;  /* 0x00000000003f7886 */ /* 0x000fe20000020000 */
[C---:B------:R-:W-:Y:S01]  /*0550*/  IMAD.SHL.U32 R19, R10.reuse, 0x4, RZ ;  /* 0x000000040a137824 */ /* 0x040fe200078e00ff */
[----:B------:R-:W-:Y:S01]  /*0560*/  SHF.R.S32.HI R9, RZ, 0x1f, R10 ;  /* 0x0000001fff097819 */ /* 0x000fe2000001140a */
[----:B------:R-:W5:Y:S01]  /*0570*/  @!UP0 S2UR UR7, SR_CgaCtaId ;  /* 0x00000000000789c3 */ /* 0x000f620000008800 */
[----:B------:R-:W-:Y:S01]  /*0580*/  IMAD.IADD R3, R3, 0x1, -R0 ;  /* 0x0000000103037824 */ /* 0x000fe200078e0a00 */
[----:B------:R-:W-:Y:S01]  /*0590*/  @!UP0 UMOV UR6, 0x400 ;  /* 0x0000040000068882 */ /* 0x000fe20000000000 */
[----:B------:R-:W-:Y:S01]  /*05a0*/  LEA.HI R9, R9, R10, RZ, 0x2 ;  /* 0x0000000a09097211 */ /* 0x000fe200078f10ff */
[----:B0-----:R-:W-:Y:S01]  /*05b0*/  IMAD.MOV R15, RZ, RZ, -R11 ;  /* 0x000000ffff0f7224 */ /* 0x001fe200078e0a0b */
[----:B------:R-:W-:-:S02]  /*05c0*/  LOP3.LUT R19, R10, 0xc, R19, 0x78, !PT ;  /* 0x0000000c0a137812 */ /* 0x000fc400078e7813 */
[----:B------:R-:W-:Y:S01]  /*05d0*/  LOP3.LUT R11, R9, 0xfffffffc, RZ, 0xc0, !PT ;  /* 0xfffffffc090b7812 */ /* 0x000fe200078ec0ff */
[----:B--2---:R-:W-:Y:S01]  /*05e0*/  IMAD R6, R12, R15, UR8 ;  /* 0x000000080c067e24 */ /* 0x004fe2000f8e020f */
[----:B-1----:R-:W-:Y:S01]  /*05f0*/  I2FP.F32.U32 R12, R4 ;  /* 0x00000004000c7245 */ /* 0x002fe20000201000 */
[----:B------:R-:W0:Y:S01]  /*0600*/  LDC R9, c[0x0][0x148] ;  /* 0x00005200ff097b82 */ /* 0x000e220000000800 */
[----:B------:R-:W-:Y:S01]  /*0610*/  ISETP.NE.AND P1, PT, R3, 0x3, PT ;  /* 0x000000030300780c */ /* 0x000fe20003f25270 */
[----:B------:R-:W-:Y:S01]  /*0620*/  IMAD.IADD R11, R10, 0x1, -R11 ;  /* 0x000000010a0b7824 */ /* 0x000fe200078e0a0b */
[----:B---3--:R-:W-:Y:S01]  /*0630*/  ISETP.EQ.U32.AND P2, PT, R13, 0x1, PT ;  /* 0x000000010d00780c */ /* 0x008fe20003f42070 */
[----:B------:R-:W-:Y:S01]  /*0640*/  FMUL R12, R12, UR4 ;  /* 0x000000040c0c7c20 */ /* 0x000fe20008400000 */
[----:B------:R-:W-:Y:S01]  /*0650*/  UMOV UR4, 0x20 ;  /* 0x0000002000047882 */ /* 0x000fe20000000000 */
[----:B------:R-:W-:Y:S01]  /*0660*/  ISETP.EQ.OR P1, PT, R3, RZ, !P1 ;  /* 0x000000ff0300720c */ /* 0x000fe20004f22670 */
[----:B------:R-:W-:-:S04]  /*0670*/  @!UP0 UIADD3 UR4, -UR4, 0x100000, URZ ;  /* 0x0010000004048890 */ /* 0x000fc8000fffe13f */
[----:B------:R-:W-:Y:S02]  /*0680*/  @!UP0 USHF.L.U32 UR5, UR4, 0xb, URZ ;  /* 0x0000000b04058899 */ /* 0x000fe4000800063f */
[----:B------:R-:W-:Y:S01]  /*0690*/  @!UP0 USHF.L.U32 UR4, UR4, 0x1, URZ ;  /* 0x0000000104048899 */ /* 0x000fe2000800063f */
[----:B------:R-:W-:Y:S01]  /*06a0*/  ISETP.NE.AND P4, PT, R11, R6, PT ;  /* 0x000000060b00720c */ /* 0x000fe20003f85270 */
[----:B------:R-:W1:Y:S01]  /*06b0*/  F2I.U32.TRUNC.NTZ R12, R12 ;  /* 0x0000000c000c7305 */ /* 0x000e62000020f000 */
[----:B------:R-:W-:Y:S01]  /*06c0*/  ISETP.EQ.AND P1, PT, R2, RZ, P1 ;  /* 0x000000ff0200720c */ /* 0x000fe20000f22270 */
[----:B-----5:R-:W-:-:S03]  /*06d0*/  @!UP0 ULEA UR6, UR7, UR6, 0x18 ;  /* 0x0000000607068291 */ /* 0x020fc6000f8ec03f */
[----:B------:R-:W-:Y:S01]  /*06e0*/  SEL R18, RZ, 0x1, !P1 ;  /* 0x00000001ff127807 */ /* 0x000fe20004800000 */
[----:B------:R-:W-:Y:S01]  /*06f0*/  VOTEU.ALL UP0, P0 ;  /* 0x00000000003f7886 */ /* 0x000fe20000000000 */
[----:B------:R-:W-:Y:S01]  /*0700*/  LOP3.LUT P0, RZ, R8, 0x7, RZ, 0xc0, !PT ;  /* 0x0000000708ff7812 */ /* 0x000fe2000780c0ff */
[----:B------:R-:W-:-:S04]  /*0710*/  VIADD R8, R2, 0xffffffff ;  /* 0xffffffff02087836 */ /* 0x000fc80000000000 */
[----:B------:R-:W-:Y:S02]  /*0720*/  @P4 SHF.R.S32.HI R0, RZ, 0x1f, R19 ;  /* 0x0000001fff004819 */ /* 0x000fe40000011413 */
[----:B------:R-:W-:Y:S01]  /*0730*/  ISETP.LT.U32.AND P0, PT, R19, 0x10, !P0 ;  /* 0x000000101300780c */ /* 0x000fe20004701070 */
[----:B-1----:R-:W-:Y:S01]  /*0740*/  IMAD.MOV R23, RZ, RZ, -R12 ;  /* 0x000000ffff177224 */ /* 0x002fe200078e0a0c */
[----:B------:R-:W-:Y:S01]  /*0750*/  @P4 LEA.HI R0, R0, R19, RZ, 0x2 ;  /* 0x0000001300004211 */ /* 0x000fe200078f10ff */
[----:B------:R-:W1:Y:S02]  /*0760*/  FENCE.VIEW.ASYNC.S ;  /* 0x00000000000073c6 */ /* 0x000e640000000000 */
[----:B-1----:R1:W2:Y:S01]  /*0770*/  @!UP0 SYNCS.EXCH.64 URZ, [UR6+0x70], UR4 ;  /* 0x00007004063f85b2 */ /* 0x0022a20008000100 */
[----:B------:R-:W-:Y:S01]  /*0780*/  ISETP.GE.U32.AND P6, PT, R8, 0x2, PT ;  /* 0x000000020800780c */ /* 0x000fe20003fc6070 */
[----:B0-----:R-:W-:Y:S01]  /*0790*/  IMAD R11, R9, R23, R4 ;  /* 0x00000017090b7224 */ /* 0x001fe200078e0204 */
[----:B------:R-:W-:-:S02]  /*07a0*/  @P4 SHF.R.S32.HI R0, RZ, 0x2, R0 ;  /* 0x00000002ff004819 */ /* 0x000fc40000011400 */
[----:B------:R-:W-:Y:S02]  /*07b0*/  SEL R18, R18, 0x2, P6 ;  /* 0x0000000212127807 */ /* 0x000fe40003000000 */
[----:B------:R-:W-:Y:S02]  /*07c0*/  @P4 ISETP.NE.AND P5, PT, R0, R11, PT ;  /* 0x0000000b0000420c */ /* 0x000fe40003fa5270 */
[----:B------:R-:W-:Y:S02]  /*07d0*/  SEL R11, RZ, 0x1, !P0 ;  /* 0x00000001ff0b7807 */ /* 0x000fe40004000000 */
[----:B------:R-:W-:Y:S02]  /*07e0*/  @P4 SEL R22, RZ, 0x1, P5 ;  /* 0x00000001ff164807 */ /* 0x000fe40002800000 */
[----:B------:R-:W-:Y:S02]  /*07f0*/  LOP3.LUT R0, R95, 0x7f, RZ, 0xc0, !PT ;  /* 0x0000007f5f007812 */ /* 0x000fe400078ec0ff */
[----:B------:R-:W-:Y:S01]  /*0800*/  LOP3.LUT R22, R22, R11, RZ, 0xc0, !PT ;  /* 0x0000000b16167212 */ /* 0x000fe200078ec0ff */
[----:B------:R1:W0:Y:S01]  /*0810*/  @!UP1 SYNCS.EXCH.64 URZ, [UR6+0x78], UR4 ;  /* 0x00007804063f95b2 */ /* 0x0002220008000100 */
[----:B------:R-:W-:Y:S01]  /*0820*/  NOP ;  /* 0x0000000000007918 */ /* 0x000fe20000000000 */
[----:B-12---:R-:W-:Y:S05]  /*0830*/  @!P2 BRA `(.L_x_3) ;  /* 0x000000000008a947 */ /* 0x006fea0003800000 */
[----:B0---4-:R-:W-:Y:S01]  /*0840*/  UCGABAR_ARV ;  /* 0x00000000000079c7 */ /* 0x011fe20008000000 */
[----:B------:R-:W-:Y:S05]  /*0850*/  BRA `(.L_x_4) ;  /* 0x0000000000047947 */ /* 0x000fea0003800000 */
.L_x_3:
[----:B0---4-:R-:W-:Y:S01]  /*0860*/  NOP ;  /* 0x0000000000007918 */ /* 0x011fe20000000000 */
.L_x_4:
[----:B------:R-:W0:Y:S01]  /*0870*/  LDC R2, c[0x0][0x65c] ;  /* 0x00019700ff027b82 */ /* 0x000e220000000800 */
[----:B------:R-:W-:Y:S02]  /*0880*/  IMAD.U32 R10, RZ, RZ, UR8 ;  /* 0x00000008ff0a7e24 */ /* 0x000fe4000f8e00ff */
[----:B------:R-:W-:Y:S01]  /*0890*/  IMAD.MOV.U32 R11, RZ, RZ, RZ ;  /* 0x000000ffff0b7224 */ /* 0x000fe200078e00ff */
[----:B0-----:R-:W-:-:S04]  /*08a0*/  ISETP.NE.AND P1, PT, R2, 0x1, PT ;  /* 0x000000010200780c */ /* 0x001fc80003f25270 */
[----:B------:R-:W-:-:S09]  /*08b0*/  P2R R5, PR, RZ, 0x2 ;  /* 0x00000002ff057803 */ /* 0x000fd20000000000 */
[----:B------:R-:W0:Y:S01]  /*08c0*/  @P1 LDC R17, c[0x0][0x10] ;  /* 0x00000400ff111b82 */ /* 0x000e220000000800 */
[----:B------:R-:W-:Y:S02]  /*08d0*/  @P1 IMAD.MOV.U32 R5, RZ, RZ, RZ ;  /* 0x000000ffff051224 */ /* 0x000fe400078e00ff */
[----:B------:R-:W-:-:S05]  /*08e0*/  @P1 IMAD.MOV.U32 R15, RZ, RZ, RZ ;  /* 0x000000ffff0f1224 */ /* 0x000fca00078e00ff */
[----:B------:R-:W1:Y:S01]  /*08f0*/  @!P1 LDC R13, c[0x0][0xc] ;  /* 0x00000300ff0d9b82 */ /* 0x000e620000000800 */
[----:B------:R-:W-:Y:S01]  /*0900*/  ULDC UR4, c[0x0][0xc] ;  /* 0x0000030000047ab9 */ /* 0x000fe20000000800 */
[----:B------:R-:W-:Y:S01]  /*0910*/  ULDC UR5, c[0x0][0x10] ;  /* 0x0000040000057ab9 */ /* 0x000fe20000000800 */
[----:B------:R-:W-:Y:S01]  /*0920*/  ULDC UR6, c[0x0][0x14] ;  /* 0x0000050000067ab9 */ /* 0x000fe20000000800 */
[----:B------:R-:W-:-:S04]  /*0930*/  UIMAD.WIDE.U32 UR4, UR4, UR5, URZ ;  /* 0x00000005040472a5 */ /* 0x000fc8000f8e003f */
[----:B------:R-:W-:Y:S02]  /*0940*/  UIMAD.WIDE.U32 UR36, UR4, UR6, URZ ;  /* 0x00000006042472a5 */ /* 0x000fe4000f8e003f */
[----:B------:R-:W-:-:S04]  /*0950*/  UIMAD UR42, UR5, UR6, URZ ;  /* 0x00000006052a72a4 */ /* 0x000fc8000f8e023f */
[----:B------:R-:W-:Y:S01]  /*0960*/  UIADD3 UR42, UR37, UR42, URZ ;  /* 0x0000002a252a7290 */ /* 0x000fe2000fffe03f */
[----:B0-----:R-:W-:-:S04]  /*0970*/  @P1 IMAD.WIDE.U32 R16, R17, UR8, R4 ;  /* 0x0000000811101c25 */ /* 0x001fc8000f8e0004 */
[----:B------:R-:W-:Y:S02]  /*0980*/  @P1 IMAD.IADD R17, R17, 0x1, R15 ;  /* 0x0000000111111824 */ /* 0x000fe400078e020f */
[----:B-1----:R-:W-:-:S04]  /*0990*/  @!P1 IMAD.WIDE.U32 R10, R4, R13, R10 ;  /* 0x0000000d040a9225 */ /* 0x002fc800078e000a */
[----:B------:R-:W-:Y:S02]  /*09a0*/  @!P1 IMAD.MOV.U32 R16, RZ, RZ, R10 ;  /* 0x000000ffff109224 */ /* 0x000fe400078e000a */
[----:B------:R-:W-:Y:S01]  /*09b0*/  @!P1 IMAD.MOV.U32 R17, RZ, RZ, R11 ;  /* 0x000000ffff119224 */ /* 0x000fe200078e000b */
[----:B------:R-:W-:Y:S06]  /*09c0*/  @!P2 BRA `(.L_x_5) ;  /* 0x00000000000ca947 */ /* 0x000fec0003800000 */
[----:B------:R-:W-:Y:S01]  /*09d0*/  UCGABAR_WAIT ;  /* 0x0000000000007dc7 */ /* 0x000fe20008000000 */
[----:B------:R-:W-:Y:S01]  /*09e0*/  CCTL.IVALL ;  /* 0x00000000ff00798f */ /* 0x000fe20002000000 */
[----:B------:R-:W-:Y:S05]  /*09f0*/  BRA `(.L_x_6) ;  /* 0x0000000000047947 */ /* 0x000fea0003800000 */
.L_x_5:
[----:B------:R-:W-:Y:S06]  /*0a00*/  BAR.SYNC.DEFER_BLOCKING 0x0 ;  /* 0x0000000000007b1d */ /* 0x000fec0000010000 */
.L_x_6:
[----:B------:R-:W-:Y:S05]  /*0a10*/  @!P3 BRA `(.L_x_7) ;  /* 0x0000005c00a8b947 */ /* 0x000fea0003800000 */
[----:B------:R-:W-:-:S13]  /*0a20*/  ISETP.GT.U32.AND P0, PT, R8, 0x1, PT ;  /* 0x000000010800780c */ /* 0x000fda0003f04070 */
[----:B------:R-:W-:Y:S05]  /*0a30*/  @P0 EXIT ;  /* 0x000000000000094d */ /* 0x000fea0003800000 */
[----:B------:R-:W-:Y:S01]  /*0a40*/  ULDC.64 UR4, c[0x0][0x650] ;  /* 0x0001940000047ab9 */ /* 0x000fe20000000a00 */
[----:B------:R-:W-:Y:S01]  /*0a50*/  PRMT R3, RZ, 0x7610, R3 ;  /* 0x00007610ff037816 */ /* 0x000fe20000000003 */
[----:B------:R-:W-:Y:S01]  /*0a60*/  IMAD.MOV.U32 R103, RZ, RZ, -0x1 ;  /* 0xffffffffff677424 */ /* 0x000fe200078e00ff */
[----:B------:R-:W-:Y:S01]  /*0a70*/  ISETP.GE.U32.AND P0, PT, R16, UR4, PT ;  /* 0x0000000410007c0c */ /* 0x000fe2000bf06070 */
[----:B------:R-:W-:Y:S02]  /*0a80*/  IMAD.MOV.U32 R100, RZ, RZ, -0x1 ;  /* 0xffffffffff647424 */ /* 0x000fe400078e00ff */
[----:B------:R-:W-:Y:S01]  /*0a90*/  IMAD.MOV.U32 R101, RZ, RZ, -0x1 ;  /* 0xffffffffff657424 */ /* 0x000fe200078e00ff */
[----:B------:R-:W-:-:S13]  /*0aa0*/  ISETP.GE.U32.AND.EX P0, PT, R17, UR5, PT, P0 ;  /* 0x0000000511007c0c */ /* 0x000fda000bf06100 */
[----:B------:R-:W-:Y:S05]  /*0ab0*/  @P0 BRA `(.L_x_8) ;  /* 0x0000000400280947 */ /* 0x000fea0003800000 */
[----:B------:R-:W0:Y:S01]  /*0ac0*/  LDC.64 R24, c[0x0][0x628] ;  /* 0x00018a00ff187b82 */ /* 0x000e220000000a00 */
[----:B------:R-:W-:Y:S02]  /*0ad0*/  IMAD.MOV.U32 R10, RZ, RZ, R16 ;  /* 0x000000ffff0a7224 */ /* 0x000fe400078e0010 */
[----:B------:R-:W-:-:S05]  /*0ae0*/  IMAD.MOV.U32 R11, RZ, RZ, R17 ;  /* 0x000000ffff0b7224 */ /* 0x000fca00078e0011 */
[----:B------:R-:W1:Y:S08]  /*0af0*/  LDC R8, c[0x0][0x630] ;  /* 0x00018c00ff087b82 */ /* 0x000e700000000800 */
[----:B------:R-:W2:Y:S01]  /*0b00*/  LDC.64 R26, c[0x0][0x620] ;  /* 0x00018800ff1a7b82 */ /* 0x000ea20000000a00 */
[----:B0-----:R-:W-:-:S04]  /*0b10*/  ISETP.NE.U32.AND P0, PT, R24, RZ, PT ;  /* 0x000000ff1800720c */ /* 0x001fc80003f05070 */
[----:B------:R-:W-:-:S13]  /*0b20*/  ISETP.NE.AND.EX P0, PT, R25, RZ, PT, P0 ;  /* 0x000000ff1900720c */ /* 0x000fda0003f05300 */
[----:B-12---:R-:W-:Y:S05]  /*0b30*/  @!P0 BRA `(.L_x_9) ;  /* 0x0000000000288947 */ /* 0x006fea0003800000 */
[----:B------:R-:W0:Y:S02]  /*0b40*/  LDC R3, c[0x0][0x634] ;  /* 0x00018d00ff037b82 */ /* 0x000e240000000800 */
[----:B0-----:R-:W-:-:S05]  /*0b50*/  IADD3 R3, P0, R16, R3, RZ ;  /* 0x0000000310037210 */ /* 0x001fca0007f1e0ff */
[----:B------:R-:W-:-:S04]  /*0b60*/  IMAD.X R21, RZ, RZ, R17, P0 ;  /* 0x000000ffff157224 */ /* 0x000fc800000e0611 */
[----:B------:R-:W-:-:S04]  /*0b70*/  IMAD.WIDE.U32 R10, R21, R24, RZ ;  /* 0x00000018150a7225 */ /* 0x000fc800078e00ff */
[----:B------:R-:W-:-:S04]  /*0b80*/  IMAD.WIDE.U32 R12, P0, R3, R25, R10 ;  /* 0x00000019030c7225 */ /* 0x000fc8000780000a */
[----:B------:R-:W-:-:S04]  /*0b90*/  IMAD.WIDE.U32 R10, R3, R24, RZ ;  /* 0x00000018030a7225 */ /* 0x000fc800078e00ff */
[----:B------:R-:W-:Y:S01]  /*0ba0*/  IMAD.X R15, RZ, RZ, RZ, P0 ;  /* 0x000000ffff0f7224 */ /* 0x000fe200000e06ff */
[----:B------:R-:W-:Y:S01]  /*0bb0*/  IADD3 RZ, P0, R11, R12, RZ ;  /* 0x0000000c0bff7210 */ /* 0x000fe20007f1e0ff */
[----:B------:R-:W-:-:S04]  /*0bc0*/  IMAD.MOV.U32 R14, RZ, RZ, R13 ;  /* 0x000000ffff0e7224 */ /* 0x000fc800078e000d */
[----:B------:R-:W-:-:S08]  /*0bd0*/  IMAD.WIDE.U32.X R10, R21, R25, R14, P0 ;  /* 0x00000019150a7225 */ /* 0x000fd000000e040e */
.L_x_9:
[----:B------:R-:W0:Y:S01]  /*0be0*/  LDC.64 R30, c[0x0][0x640] ;  /* 0x00019000ff1e7b82 */ /* 0x000e220000000a00 */
[-CC-:B------:R-:W-:Y:S01]  /*0bf0*/  SHF.R.U64 R101, R10, R8.reuse, R11.reuse ;  /* 0x000000080a657219 */ /* 0x180fe2000000120b */
[----:B------:R-:W-:Y:S01]  /*0c00*/  IMAD R29, R9, R23, R4 ;  /* 0x00000017091d7224 */ /* 0x000fe200078e0204 */
[----:B------:R-:W-:Y:S01]  /*0c10*/  SHF.R.U32.HI R3, RZ, R8, R11 ;  /* 0x00000008ff037219 */ /* 0x000fe2000001160b */
[----:B------:R-:W-:Y:S01]  /*0c20*/  IMAD.MOV.U32 R23, RZ, RZ, 0x1 ;  /* 0x00000001ff177424 */ /* 0x000fe200078e00ff */
[----:B------:R-:W-:-:S03]  /*0c30*/  IADD3 R5, P0, RZ, -R101, RZ ;  /* 0x80000065ff057210 */ /* 0x000fc60007f1e0ff */
[----:B------:R-:W1:Y:S02]  /*0c40*/  LDC R12, c[0x0][0x618] ;  /* 0x00018600ff0c7b82 */ /* 0x000e640000000800 */
[----:B------:R-:W-:Y:S02]  /*0c50*/  IMAD.X R3, RZ, RZ, ~R3, P0 ;  /* 0x000000ffff037224 */ /* 0x000fe400000e0e03 */
[----:B------:R-:W-:-:S04]  /*0c60*/  IMAD.WIDE.U32 R10, R5, R26, R16 ;  /* 0x0000001a050a7225 */ /* 0x000fc800078e0010 */
[----:B------:R-:W2:Y:S01]  /*0c70*/  LDC R20, c[0x0][0x608] ;  /* 0x00018200ff147b82 */ /* 0x000ea20000000800 */
[----:B------:R-:W-:Y:S02]  /*0c80*/  IMAD R8, R3, R26, RZ ;  /* 0x0000001a03087224 */ /* 0x000fe400078e02ff */
[----:B------:R-:W-:Y:S02]  /*0c90*/  IMAD.MOV.U32 R3, RZ, RZ, -0x1 ;  /* 0xffffffffff037424 */ /* 0x000fe400078e00ff */
[----:B------:R-:W-:-:S03]  /*0ca0*/  IMAD R5, R5, R27, R8 ;  /* 0x0000001b05057224 */ /* 0x000fc600078e0208 */
[----:B------:R-:W3:Y:S01]  /*0cb0*/  LDC R28, c[0x0][0x658] ;  /* 0x00019600ff1c7b82 */ /* 0x000ee20000000800 */
[----:B------:R-:W-:Y:S01]  /*0cc0*/  IMAD.IADD R5, R11, 0x1, R5 ;  /* 0x000000010b057824 */ /* 0x000fe200078e0205 */
[----:B0-----:R-:W-:-:S04]  /*0cd0*/  ISETP.NE.U32.AND P0, PT, R30, RZ, PT ;  /* 0x000000ff1e00720c */ /* 0x001fc80003f05070 */
[----:B------:R-:W-:Y:S02]  /*0ce0*/  ISETP.NE.AND.EX P0, PT, R31, RZ, PT, P0 ;  /* 0x000000ff1f00720c */ /* 0x000fe40003f05300 */
[----:B------:R-:W0:Y:S01]  /*0cf0*/  LDC R24, c[0x0][0x600] ;  /* 0x00018000ff187b82 */ /* 0x000e220000000800 */
[-CC-:B-1----:R-:W-:Y:S02]  /*0d00*/  SHF.R.U64 R14, R10, R12.reuse, R5.reuse ;  /* 0x0000000c0a0e7219 */ /* 0x182fe40000001205 */
[----:B------:R-:W-:-:S05]  /*0d10*/  SHF.R.U32.HI R5, RZ, R12, R5 ;  /* 0x0000000cff057219 */ /* 0x000fca0000011605 */
[----:B------:R-:W1:Y:S01]  /*0d20*/  LDC R15, c[0x0][0x648] ;  /* 0x00019200ff0f7b82 */ /* 0x000e620000000800 */
[-CC-:B--2---:R-:W-:Y:S02]  /*0d30*/  SHF.R.U64 R27, R14, R20.reuse, R5.reuse ;  /* 0x000000140e1b7219 */ /* 0x184fe40000001205 */
[----:B------:R-:W-:-:S05]  /*0d40*/  SHF.R.U32.HI R5, RZ, R20, R5 ;  /* 0x00000014ff057219 */ /* 0x000fca0000011605 */
[----:B------:R-:W2:Y:S01]  /*0d50*/  LDC R21, c[0x0][0x638] ;  /* 0x00018e00ff157b82 */ /* 0x000ea20000000800 */
[-CC-:B---3--:R-:W-:Y:S02]  /*0d60*/  SHF.R.U64 R20, R27, R28.reuse, R5.reuse ;  /* 0x0000001c1b147219 */ /* 0x188fe40000001205 */
[-C--:B------:R-:W-:Y:S02]  /*0d70*/  SHF.L.U32 R3, R3, R28.reuse, RZ ;  /* 0x0000001c03037219 */ /* 0x080fe400000006ff */
[----:B------:R-:W-:Y:S01]  /*0d80*/  SHF.R.U32.HI R5, RZ, R28, R5 ;  /* 0x0000001cff057219 */ /* 0x000fe20000011605 */
[----:B------:R-:W-:Y:S01]  /*0d90*/  IMAD.MOV.U32 R4, RZ, RZ, R20 ;  /* 0x000000ffff047224 */ /* 0x000fe200078e0014 */
[----:B------:R-:W-:Y:S01]  /*0da0*/  LOP3.LUT R12, RZ, R3, RZ, 0x33, !PT ;  /* 0x00000003ff0c7212 */ /* 0x000fe200078e33ff */
[----:B------:R-:W3:Y:S01]  /*0db0*/  LDC R25, c[0x0][0x610] ;  /* 0x00018400ff197b82 */ /* 0x000ee20000000800 */
[----:B------:R-:W-:Y:S05]  /*0dc0*/  @!P0 BRA `(.L_x_10) ;  /* 0x0000000000288947 */ /* 0x000fea0003800000 */
[----:B------:R-:W4:Y:S02]  /*0dd0*/  LDC R3, c[0x0][0x64c] ;  /* 0x00019300ff037b82 */ /* 0x000f240000000800 */
[----:B----4-:R-:W-:-:S05]  /*0de0*/  IADD3 R3, P0, R20, R3, RZ ;  /* 0x0000000314037210 */ /* 0x010fca0007f1e0ff */
        /* <DEDUP_REMOVED lines=8> */
.L_x_10:
[----:B-1----:R-:W-:Y:S01]  /*0e70*/  SHF.R.U64 R4, R4, R15, R5 ;  /* 0x0000000f04047219 */ /* 0x002fe20000001205 */
[----:B0-----:R-:W-:Y:S01]  /*0e80*/  VIADD R5, R24, 0xffffffff ;  /* 0xffffffff18057836 */ /* 0x001fe20000000000 */
[----:B------:R-:W-:Y:S02]  /*0e90*/  SHF.L.U32 R3, R23, R28, RZ ;  /* 0x0000001c17037219 */ /* 0x000fe400000006ff */
[----:B------:R-:W-:Y:S01]  /*0ea0*/  LOP3.LUT R12, R27, R12, RZ, 0xc0, !PT ;  /* 0x0000000c1b0c7212 */ /* 0x000fe200078ec0ff */
[----:B------:R-:W-:Y:S01]  /*0eb0*/  IMAD.MOV R8, RZ, RZ, -R4 ;  /* 0x000000ffff087224 */ /* 0x000fe200078e0a04 */
[----:B------:R-:W-:Y:S02]  /*0ec0*/  SEL R6, R6, R29, !P1 ;  /* 0x0000001d06067207 */ /* 0x000fe40004800000 */
[----:B------:R-:W-:Y:S01]  /*0ed0*/  LOP3.LUT R5, R14, R5, RZ, 0xc0, !PT ;  /* 0x000000050e057212 */ /* 0x000fe200078ec0ff */
[----:B------:R-:W-:Y:S02]  /*0ee0*/  IMAD R9, R3, R4, R12 ;  /* 0x0000000403097224 */ /* 0x000fe400078e020c */
[----:B--2---:R-:W-:-:S02]  /*0ef0*/  IMAD R3, R8, R21, R20 ;  /* 0x0000001508037224 */ /* 0x004fc400078e0214 */
[----:B---3--:R-:W-:Y:S02]  /*0f00*/  IMAD R6, R9, R25, R6 ;  /* 0x0000001909067224 */ /* 0x008fe400078e0206 */
[----:B------:R-:W-:Y:S02]  /*0f10*/  IMAD R103, R3, R24, R5 ;  /* 0x0000001803677224 */ /* 0x000fe400078e0205 */
[----:B------:R-:W-:-:S03]  /*0f20*/  IMAD.MOV.U32 R4, RZ, RZ, 0x1 ;  /* 0x00000001ff047424 */ /* 0x000fc600078e00ff */
[----:B------:R-:W-:Y:S02]  /*0f30*/  SEL R100, R103, R6, !P1 ;  /* 0x0000000667647207 */ /* 0x000fe40004800000 */
[----:B------:R-:W-:Y:S02]  /*0f40*/  PRMT R3, R4, 0x7610, R3 ;  /* 0x0000761004037816 */ /* 0x000fe40000000003 */
[----:B------:R-:W-:-:S07]  /*0f50*/  SEL R103, R6, R103, !P1 ;  /* 0x0000006706677207 */ /* 0x000fce0004800000 */
.L_x_8:
[----:B------:R-:W-:-:S08]  /*0f60*/  NOP ;  /* 0x0000000000007918 */ /* 0x000fd00000000000 */
[----:B------:R-:W0:Y:S02]  /*0f70*/  USETMAXREG.TRY_ALLOC.CTAPOOL UP0, 0xe8 ;  /* 0x000000e8000079c8 */ /* 0x000e240008000600 */
[----:B0-----:R-:W-:-:S13]  /*0f80*/  PLOP3.LUT P0, PT, PT, PT, UP0, 0x80, 0x0 ;  /* 0x000000000000781c */ /* 0x001fda0003f0f008 */
[----:B------:R-:W-:Y:S05]  /*0f90*/  @!P0 BRA `(.L_x_8) ;  /* 0xfffffffc00f08947 */ /* 0x000fea000383ffff */
[----:B------:R-:W-:Y:S01]  /*0fa0*/  ULDC.64 UR4, c[0x0][0x598] ;  /* 0x0001660000047ab9 */ /* 0x000fe20000000a00 */
[----:B------:R-:W-:Y:S01]  /*0fb0*/  ULDC.64 UR38, c[0x0][0x208] ;  /* 0x0000820000267ab9 */ /* 0x000fe20000000a00 */
[----:B------:R-:W-:-:S04]  /*0fc0*/  ISETP.NE.U32.AND P0, PT, RZ, UR4, PT ;  /* 0x00000004ff007c0c */ /* 0x000fc8000bf05070 */
[----:B------:R-:W-:-:S13]  /*0fd0*/  ISETP.NE.AND.EX P0, PT, RZ, UR5, PT, P0 ;  /* 0x00000005ff007c0c */ /* 0x000fda000bf05300 */
[----:B------:R-:W-:Y:S05]  /*0fe0*/  @!P0 BRA `(.L_x_11) ;  /* 0x00000000001c8947 */ /* 0x000fea0003800000 */
[----:B------:R-:W0:Y:S02]  /*0ff0*/  LDC.64 R4, c[0x0][0x598] ;  /* 0x00016600ff047b82 */ /* 0x000e240000000a00 */
[----:B0-----:R-:W2:Y:S02]  /*1000*/  LDG.E.64 R4, desc[UR38][R4.64] ;  /* 0x0000002604047981 */ /* 0x001ea4000c1e1b00 */
[----:B--2---:R-:W-:-:S04]  /*1010*/  ISETP.NE.U32.AND P0, PT, R4, RZ, PT ;  /* 0x000000ff0400720c */ /* 0x004fc80003f05070 */
[----:B------:R-:W-:-:S13]  /*1020*/  ISETP.NE.AND.EX P0, PT, R5, RZ, PT, P0 ;  /* 0x000000ff0500720c */ /* 0x000fda0003f05300 */
[----:B------:R-:W-:Y:S05]  /*1030*/  @!P0 BRA `(.L_x_11) ;  /* 0x0000000000088947 */ /* 0x000fea0003800000 */
[----:B------:R0:W5:Y:S01]  /*1040*/  LD.E R23, desc[UR38][R4.64] ;  /* 0x0000002604177980 */ /* 0x000162000c101900 */
[----:B------:R-:W-:Y:S05]  /*1050*/  BRA `(.L_x_12) ;  /* 0x0000000000247947 */ /* 0x000fea0003800000 */
.L_x_11:
[----:B------:R-:W-:Y:S02]  /*1060*/  ULDC.64 UR4, c[0x0][0x588] ;  /* 0x0001620000047ab9 */ /* 0x000fe40000000a00 */
[----:B------:R-:W-:-:S04]  /*1070*/  ISETP.NE.U32.AND P0, PT, RZ, UR4, PT ;  /* 0x00000004ff007c0c */ /* 0x000fc8000bf05070 */
[----:B------:R-:W-:-:S13]  /*1080*/  ISETP.NE.AND.EX P0, PT, RZ, UR5, PT, P0 ;  /* 0x00000005ff007c0c */ /* 0x000fda000bf05300 */
[----:B------:R-:W-:Y:S05]  /*1090*/  @!P0 BRA `(.L_x_13) ;  /* 0x00000000000c8947 */ /* 0x000fea0003800000 */
[----:B------:R-:W0:Y:S02]  /*10a0*/  LDC.64 R4, c[0x0][0x588] ;  /* 0x00016200ff047b82 */ /* 0x000e240000000a00 */
[----:B0-----:R1:W5:Y:S01]  /*10b0*/  LDG.E R23, desc[UR38][R4.64] ;  /* 0x0000002604177981 */ /* 0x001362000c1e1900 */
[----:B------:R-:W-:Y:S05]  /*10c0*/  BRA `(.L_x_12) ;  /* 0x0000000000087947 */ /* 0x000fea0003800000 */
.L_x_13:
[----:B------:R-:W-:Y:S02]  /*10d0*/  ULDC UR4, c[0x0][0x580] ;  /* 0x0001600000047ab9 */ /* 0x000fe40000000800 */
[----:B------:R-:W-:-:S07]  /*10e0*/  IMAD.U32 R23, RZ, RZ, UR4 ;  /* 0x00000004ff177e24 */ /* 0x000fce000f8e00ff */
.L_x_12:
[----:B------:R-:W-:Y:S02]  /*10f0*/  ULDC.64 UR4, c[0x0][0x5a0] ;  /* 0x0001680000047ab9 */ /* 0x000fe40000000a00 */
[----:B------:R-:W-:-:S04]  /*1100*/  ISETP.NE.U32.AND P0, PT, RZ, UR4, PT ;  /* 0x00000004ff007c0c */ /* 0x000fc8000bf05070 */
[----:B------:R-:W-:-:S13]  /*1110*/  ISETP.NE.AND.EX P0, PT, RZ, UR5, PT, P0 ;  /* 0x00000005ff007c0c */ /* 0x000fda000bf05300 */
[----:B------:R-:W-:Y:S05]  /*1120*/  @!P0 BRA `(.L_x_14) ;  /* 0x00000000001c8947 */ /* 0x000fea0003800000 */
[----:B01----:R-:W0:Y:S02]  /*1130*/  LDC.64 R4, c[0x0][0x5a0] ;  /* 0x00016800ff047b82 */ /* 0x003e240000000a00 */
[----:B0-----:R-:W2:Y:S02]  /*1140*/  LDG.E.64 R4, desc[UR38][R4.64] ;  /* 0x0000002604047981 */ /* 0x001ea4000c1e1b00 */
[----:B--2---:R-:W-:-:S04]  /*1150*/  ISETP.NE.U32.AND P0, PT, R4, RZ, PT ;  /* 0x000000ff0400720c */ /* 0x004fc80003f05070 */
[----:B------:R-:W-:-:S13]  /*1160*/  ISETP.NE.AND.EX P0, PT, R5, RZ, PT, P0 ;  /* 0x000000ff0500720c */ /* 0x000fda0003f05300 */
[----:B------:R-:W-:Y:S05]  /*1170*/  @!P0 BRA `(.L_x_14) ;  /* 0x0000000000088947 */ /* 0x000fea0003800000 */
[----:B------:R0:W5:Y:S01]  /*1180*/  LD.E R90, desc[UR38][R4.64] ;  /* 0x00000026045a7980 */ /* 0x000162000c101900 */
[----:B------:R-:W-:Y:S05]  /*1190*/  BRA `(.L_x_15) ;  /* 0x0000000000247947 */ /* 0x000fea0003800000 */
.L_x_14:
[----:B------:R-:W-:Y:S02]  /*11a0*/  ULDC.64 UR4, c[0x0][0x590] ;  /* 0x0001640000047ab9 */ /* 0x000fe40000000a00 */
[----:B------:R-:W-:-:S04]  /*11b0*/  ISETP.NE.U32.AND P0, PT, RZ, UR4, PT ;  /* 0x00000004ff007c0c */ /* 0x000fc8000bf05070 */
[----:B------:R-:W-:-:S13]  /*11c0*/  ISETP.NE.AND.EX P0, PT, RZ, UR5, PT, P0 ;  /* 0x00000005ff007c0c */ /* 0x000fda000bf05300 */
[----:B------:R-:W-:Y:S05]  /*11d0*/  @!P0 BRA `(.L_x_16) ;  /* 0x00000000000c8947 */ /* 0x000fea0003800000 */
[----:B------:R-:W2:Y:S02]  /*11e0*/  LDC.64 R90, c[0x0][0x590] ;  /* 0x00016400ff5a7b82 */ /* 0x000ea40000000a00 */
[----:B--2---:R2:W5:Y:S01]  /*11f0*/  LDG.E R90, desc[UR38][R90.64] ;  /* 0x000000265a5a7981 */ /* 0x004562000c1e1900 */
[----:B------:R-:W-:Y:S05]  /*1200*/  BRA `(.L_x_15) ;  /* 0x0000000000087947 */ /* 0x000fea0003800000 */
.L_x_16:
[----:B------:R-:W-:Y:S02]  /*1210*/  ULDC UR4, c[0x0][0x584] ;  /* 0x0001610000047ab9 */ /* 0x000fe40000000800 */
[----:B------:R-:W-:-:S07]  /*1220*/  IMAD.U32 R90, RZ, RZ, UR4 ;  /* 0x00000004ff5a7e24 */ /* 0x000fce000f8e00ff */
.L_x_15:
[----:B------:R-:W-:-:S13]  /*1230*/  LOP3.LUT P0, RZ, R3, 0xff, RZ, 0xc0, !PT ;  /* 0x000000ff03ff7812 */ /* 0x000fda000780c0ff */
[----:B------:R-:W-:Y:S05]  /*1240*/  @!P0 EXIT ;  /* 0x000000000000894d */ /* 0x000fea0003800000 */
[----:B------:R-:W3:Y:S01]  /*1250*/  LDC R93, c[0x0][0x658] ;  /* 0x00019600ff5d7b82 */ /* 0x000ee20000000800 */
[----:B------:R-:W-:Y:S01]  /*1260*/  LOP3.LUT R7, R7, 0x1, RZ, 0xc0, !PT ;  /* 0x0000000107077812 */ /* 0x000fe200078ec0ff */
[----:B------:R-:W-:Y:S01]  /*1270*/  ULDC.64 UR6, c[0x0][0x288] ;  /* 0x0000a20000067ab9 */ /* 0x000fe20000000a00 */
[----:B------:R-:W-:Y:S01]  /*1280*/  SHF.R.U32.HI R3, RZ, 0x2, R95 ;  /* 0x00000002ff037819 */ /* 0x000fe2000001165f */
[----:B------:R-:W-:Y:S01]  /*1290*/  UIADD3 UR4, UR7, 0x3f, URZ ;  /* 0x0000003f07047890 */ /* 0x000fe2000fffe03f */
[----:B------:R-:W-:Y:S01]  /*12a0*/  SHF.R.U32.HI R0, RZ, 0x1, R0 ;  /* 0x00000001ff007819 */ /* 0x000fe20000011600 */
[----:B------:R-:W-:Y:S01]  /*12b0*/  IMAD.SHL.U32 R88, R7, 0x40, RZ ;  /* 0x0000004007587824 */ /* 0x000fe200078e00ff */
[----:B------:R-:W-:Y:S01]  /*12c0*/  LOP3.LUT R3, R3, 0x7, RZ, 0xc0, !PT ;  /* 0x0000000703037812 */ /* 0x000fe200078ec0ff */
[----:B------:R-:W4:Y:S01]  /*12d0*/  LDC.64 R8, c[0x0][0x5c8] ;  /* 0x00017200ff087b82 */ /* 0x000f220000000a00 */
[----:B------:R-:W-:Y:S01]  /*12e0*/  USHF.R.S32.HI UR5, URZ, 0x1f, UR4 ;  /* 0x0000001f3f057899 */ /* 0x000fe20008011404 */
[----:B------:R-:W-:Y:S01]  /*12f0*/  LOP3.LUT R0, R0, 0x30, RZ, 0xc0, !PT ;  /* 0x0000003000007812 */ /* 0x000fe200078ec0ff */
[----:B------:R-:W-:Y:S01]  /*1300*/  IMAD.MOV.U32 R6, RZ, RZ, 0x1 ;  /* 0x00000001ff067424 */ /* 0x000fe200078e00ff */
[--C-:B------:R-:W-:Y:S01]  /*1310*/  LOP3.LUT R88, R88, 0x40, R3.reuse, 0xe2, !PT ;  /* 0x0000004058587812 */ /* 0x100fe200078ee203 */
[----:B------:R-:W-:Y:S01]  /*1320*/  ULEA.HI UR5, UR5, UR4, URZ, 0x6 ;  /* 0x0000000405057291 */ /* 0x000fe2000f8f303f */
[-C--:B01----:R-:W-:Y:S01]  /*1330*/  IADD3 R4, RZ, -R0.reuse, -R3 ;  /* 0x80000000ff047210 */ /* 0x083fe20007ffe803 */
[----:B------:R-:W-:Y:S01]  /*1340*/  IMAD.U32 R5, RZ, RZ, UR6 ;  /* 0x00000006ff057e24 */ /* 0x000fe2000f8e00ff */
[----:B------:R-:W0:Y:S01]  /*1350*/  LDC R97, c[0x0][0x600] ;  /* 0x00018000ff617b82 */ /* 0x000e220000000800 */
[----:B------:R-:W-:Y:S01]  /*1360*/  LOP3.LUT R88, R88, R0, RZ, 0xfc, !PT ;  /* 0x0000000058587212 */ /* 0x000fe200078efcff */
[----:B------:R-:W-:Y:S01]  /*1370*/  IMAD.MOV.U32 R0, RZ, RZ, -0x1 ;  /* 0xffffffffff007424 */ /* 0x000fe200078e00ff */
[----:B------:R-:W-:Y:S01]  /*1380*/  USHF.R.S32.HI UR43, URZ, 0x6, UR5 ;  /* 0x000000063f2b7899 */ /* 0x000fe20008011405 */
[----:B------:R-:W-:Y:S01]  /*1390*/  LOP3.LUT R94, R95, 0x3, RZ, 0xc0, !PT ;  /* 0x000000035f5e7812 */ /* 0x000fe200078ec0ff */
[----:B------:R-:W-:Y:S01]  /*13a0*/  IMAD R4, R7, -0x40, R4 ;  /* 0xffffffc007047824 */ /* 0x000fe200078e0204 */
[C---:B------:R-:W-:Y:S01]  /*13b0*/  LOP3.LUT R96, R95.reuse, 0x80, RZ, 0xc0, !PT ;  /* 0x000000805f607812 */ /* 0x040fe200078ec0ff */
[----:B------:R-:W-:Y:S01]  /*13c0*/  UISETP.LT.AND UP0, UPT, UR43, 0x1, UPT ;  /* 0x000000012b00788c */ /* 0x000fe2000bf01270 */
[-C--:B---3--:R-:W-:Y:S01]  /*13d0*/  SHF.L.U32 R0, R0, R93.reuse, RZ ;  /* 0x0000005d00007219 */ /* 0x088fe200000006ff */
[----:B------:R-:W-:Y:S01]  /*13e0*/  ULDC UR4, c[0x0][0x284] ;  /* 0x0000a10000047ab9 */ /* 0x000fe20000000800 */
[----:B------:R-:W-:Y:S01]  /*13f0*/  IMAD R94, R94, -0x2, R5 ;  /* 0xfffffffe5e5e7824 */ /* 0x000fe200078e0205 */
[----:B------:R-:W-:Y:S01]  /*1400*/  USEL UR44, UR43, 0x1, UP0 ;  /* 0x000000012b2c7887 */ /* 0x000fe20008000000 */
[----:B------:R-:W-:Y:S01]  /*1410*/  SHF.L.U32 R93, R6, R93, RZ ;  /* 0x0000005d065d7219 */ /* 0x000fe200000006ff */
[----:B------:R-:W-:Y:S01]  /*1420*/  IMAD.SHL.U32 R95, R95, 0x2, RZ ;  /* 0x000000025f5f7824 */ /* 0x000fe200078e00ff */
[----:B------:R-:W-:Y:S01]  /*1430*/  LOP3.LUT R102, R18, 0x1, RZ, 0xfc, !PT ;  /* 0x0000000112667812 */ /* 0x000fe200078efcff */
[----:B------:R-:W-:Y:S01]  /*1440*/  VIADD R99, R4, UR4 ;  /* 0x0000000404637c36 */ /* 0x000fe20008000000 */
[C---:B----4-:R-:W-:Y:S01]  /*1450*/  SHF.L.U64.HI R92, R8.reuse, 0x3, R9 ;  /* 0x00000003085c7819 */ /* 0x050fe20000010209 */
[----:B--2---:R-:W-:Y:S01]  /*1460*/  IMAD.SHL.U32 R91, R8, 0x8, RZ ;  /* 0x00000008085b7824 */ /* 0x004fe200078e00ff */
[----:B------:R-:W-:Y:S01]  /*1470*/  SHF.R.U32.HI R96, RZ, 0x7, R96 ;  /* 0x00000007ff607819 */ /* 0x000fe20000011660 */
[----:B------:R-:W-:Y:S01]  /*1480*/  IMAD.MOV.U32 R89, RZ, RZ, RZ ;  /* 0x000000ffff597224 */ /* 0x000fe200078e00ff */
[----:B------:R-:W-:Y:S01]  /*1490*/  LOP3.LUT R98, RZ, R0, RZ, 0x33, !PT ;  /* 0x00000000ff627212 */ /* 0x000fe200078e33ff */
[----:B------:R-:W-:Y:S01]  /*14a0*/  UIADD3 UR44, UR43, -UR44, URZ ;  /* 0x8000002c2b2c7290 */ /* 0x000fe2000fffe03f */
[----:B------:R-:W-:Y:S01]  /*14b0*/  UMOV UR40, URZ ;  /* 0x0000003f00287c82 */ /* 0x000fe20008000000 */
[----:B0-----:R-:W-:Y:S01]  /*14c0*/  VIADD R97, R97, 0xffffffff ;  /* 0xffffffff61617836 */ /* 0x001fe20000000000 */
[----:B------:R-:W-:-:S09]  /*14d0*/  UMOV UR41, URZ ;  /* 0x0000003f00297c82 */ /* 0x000fd20008000000 */
.L_x_162:
[----:B0-----:R-:W0:Y:S01]  /*14e0*/  SHFL.IDX PT, R0, R96, RZ, 0x1f ;  /* 0x00001fff60007589 */ /* 0x001e2200000e0000 */
[----:B-1----:R-:W1:Y:S01]  /*14f0*/  S2UR UR7, SR_CgaCtaId ;  /* 0x00000000000779c3 */ /* 0x002e620000008800 */
[----:B------:R-:W-:Y:S01]  /*1500*/  UMOV UR6, 0x400 ;  /* 0x0000040000067882 */ /* 0x000fe20000000000 */
[----:B0-----:R-:W-:Y:S01]  /*1510*/  R2UR UR4, R0 ;  /* 0x00000000000472ca */ /* 0x001fe200000e0000 */
[----:B-1----:R-:W-:-:S12]  /*1520*/  ULEA UR6, UR7, UR6, 0x18 ;  /* 0x0000000607067291 */ /* 0x002fd8000f8ec03f */
[----:B------:R-:W-:-:S04]  /*1530*/  ULEA.HI UR5, UR4, UR4, URZ, 0x1 ;  /* 0x0000000404057291 */ /* 0x000fc8000f8f083f */
[----:B------:R-:W-:-:S04]  /*1540*/  ULOP3.LUT UR5, UR5, 0x7fffe, URZ, 0xc0, !UPT ;  /* 0x0007fffe05057892 */ /* 0x000fc8000f8ec03f */
[----:B------:R-:W-:-:S03]  /*1550*/  UIADD3 UR5, UR4, -UR5, URZ ;  /* 0x8000000504057290 */ /* 0x000fc6000fffe03f */
[----:B------:R-:W-:Y:S01]  /*1560*/  ULDC UR4, c[0x0][0x28c] ;  /* 0x0000a30000047ab9 */ /* 0x000fe20000000800 */
[----:B------:R-:W-:Y:S01]  /*1570*/  ULEA UR5, UR5, UR6, 0xd ;  /* 0x0000000605057291 */ /* 0x000fe2000f8e683f */
[----:B------:R-:W-:-:S03]  /*1580*/  ISETP.LT.AND P0, PT, RZ, UR4, PT ;  /* 0x00000004ff007c0c */ /* 0x000fc6000bf01270 */
[----:B------:R-:W-:-:S04]  /*1590*/  UIADD3 UR5, UR5, 0x180, URZ ;  /* 0x0000018005057890 */ /* 0x000fc8000fffe03f */
[----:B------:R-:W-:-:S04]  /*15a0*/  USHF.R.U32.HI UR5, URZ, 0x4, UR5 ;  /* 0x000000043f057899 */ /* 0x000fc80008011605 */
[----:B------:R-:W-:-:S04]  /*15b0*/  ULOP3.LUT UR5, UR5, 0x3fff, URZ, 0xc0, !UPT ;  /* 0x00003fff05057892 */ /* 0x000fc8000f8ec03f */
[----:B------:R-:W-:Y:S01]  /*15c0*/  ULOP3.LUT UR45, UR5, 0x10000, URZ, 0xfc, !UPT ;  /* 0x00010000052d7892 */ /* 0x000fe2000f8efc3f */
[----:B--2345:R-:W-:Y:S11]  /*15d0*/  @P0 BRA `(.L_x_17) ;  /* 0x0000000000400947 */ /* 0x03cff60003800000 */
[----:B------:R-:W-:Y:S01]  /*15e0*/  MOV R0, 0x0 ;  /* 0x0000000000007802 */ /* 0x000fe20000000f00 */
[----:B------:R-:W-:Y:S01]  /*15f0*/  ULDC.64 UR4, c[0x4][0x68] ;  /* 0x01001a0000047ab9 */ /* 0x000fe20000000a00 */
[----:B------:R-:W-:Y:S01]  /*1600*/  ULDC.64 UR6, c[0x4][0x8] ;  /* 0x0100020000067ab9 */ /* 0x000fe20000000a00 */
[----:B------:R-:W-:Y:S01]  /*1610*/  IMAD.U32 R4, RZ, RZ, UR4 ;  /* 0x00000004ff047e24 */ /* 0x000fe2000f8e00ff */
[----:B------:R0:W1:Y:S01]  /*1620*/  LDC.64 R14, c[0x4][R0] ;  /* 0x01000000000e7b82 */ /* 0x0000620000000a00 */
[----:B------:R-:W-:Y:S01]  /*1630*/  IMAD.U32 R5, RZ, RZ, UR5 ;  /* 0x00000005ff057e24 */ /* 0x000fe2000f8e00ff */
[----:B------:R-:W-:Y:S01]  /*1640*/  ULDC.64 UR4, c[0x4][0x70] ;  /* 0x01001c0000047ab9 */ /* 0x000fe20000000a00 */
[----:B------:R-:W-:Y:S02]  /*1650*/  IMAD.U32 R10, RZ, RZ, UR6 ;  /* 0x00000006ff0a7e24 */ /* 0x000fe4000f8e00ff */
[----:B------:R-:W-:Y:S02]  /*1660*/  IMAD.U32 R6, RZ, RZ, UR4 ;  /* 0x00000004ff067e24 */ /* 0x000fe4000f8e00ff */
[----:B------:R-:W-:-:S02]  /*1670*/  IMAD.U32 R7, RZ, RZ, UR5 ;  /* 0x00000005ff077e24 */ /* 0x000fc4000f8e00ff */
[----:B------:R-:W-:Y:S02]  /*1680*/  IMAD.U32 R11, RZ, RZ, UR7 ;  /* 0x00000007ff0b7e24 */ /* 0x000fe4000f8e00ff */
[----:B------:R-:W-:Y:S02]  /*1690*/  IMAD.MOV.U32 R8, RZ, RZ, 0x1e1 ;  /* 0x000001e1ff087424 */ /* 0x000fe400078e00ff */
[----:B------:R-:W-:Y:S02]  /*16a0*/  IMAD.MOV.U32 R12, RZ, RZ, 0x1 ;  /* 0x00000001ff0c7424 */ /* 0x000fe400078e00ff */
[----:B0-----:R-:W-:-:S07]  /*16b0*/  IMAD.MOV.U32 R13, RZ, RZ, RZ ;  /* 0x000000ffff0d7224 */ /* 0x001fce00078e00ff */
[----:B------:R-:W-:-:S07]  /*16c0*/  LEPC R20, `(.L_x_17) ;  /* 0x000000001014794e */ /* 0x000fce0000000000 */
[----:B-1---5:R-:W-:Y:S05]  /*16d0*/  CALL.ABS.NOINC R14 ;  /* 0x000000000e007343 */ /* 0x022fea0003c00000 */
.L_x_17:
[----:B------:R-:W-:-:S13]  /*16e0*/  ISETP.NE.AND P0, PT, R102, 0x3, PT ;  /* 0x000000036600780c */ /* 0x000fda0003f05270 */
[----:B------:R-:W-:Y:S05]  /*16f0*/  @!P0 BRA `(.L_x_18) ;  /* 0x0000000000048947 */ /* 0x000fea0003800000 */
[----:B------:R-:W-:Y:S01]  /*1700*/  BPT.TRAP 0x1 ;  /* 0x000000040000795c */ /* 0x000fe20000300000 */
.L_x_18:
[----:B------:R-:W0:Y:S01]  /*1710*/  S2UR UR5, SR_CgaCtaId ;  /* 0x00000000000579c3 */ /* 0x000e220000008800 */
[----:B------:R-:W-:Y:S01]  /*1720*/  UMOV UR4, 0x400 ;  /* 0x0000040000047882 */ /* 0x000fe20000000000 */
[----:B------:R-:W-:Y:S02]  /*1730*/  IMAD.U32 R0, RZ, RZ, UR40 ;  /* 0x00000028ff007e24 */ /* 0x000fe4000f8e00ff */
[----:B------:R-:W-:-:S03]  /*1740*/  IMAD.U32 R3, RZ, RZ, UR41 ;  /* 0x00000029ff037e24 */ /* 0x000fc6000f8e00ff */
[----:B------:R-:W-:Y:S01]  /*1750*/  SHF.L.U32 R0, R0, 0x1f, RZ ;  /* 0x0000001f00007819 */ /* 0x000fe200000006ff */
[----:B0-----:R-:W-:-:S06]  /*1760*/  ULEA UR4, UR5, UR4, 0x18 ;  /* 0x0000000405047291 */ /* 0x001fcc000f8ec03f */
[----:B------:R-:W-:-:S04]  /*1770*/  IMAD.U32 R6, RZ, RZ, UR4 ;  /* 0x00000004ff067e24 */ /* 0x000fc8000f8e00ff */
[----:B------:R-:W-:-:S04]  /*1780*/  IMAD R3, R3, 0x8, R6 ;  /* 0x0000000803037824 */ /* 0x000fc800078e0206 */
[----:B------:R0:W1:Y:S01]  /*1790*/  SYNCS.PHASECHK.TRANS64.TRYWAIT P1, [R3+URZ], R0 ;  /* 0x00000000030075a7 */ /* 0x000062000802017f */
[----:B------:R-:W-:Y:S05]  /*17a0*/  @!P0 BRA `(.L_x_19) ;  /* 0x0000000000048947 */ /* 0x000fea0003800000 */
[----:B------:R-:W-:Y:S01]  /*17b0*/  BPT.TRAP 0x1 ;  /* 0x000000040000795c */ /* 0x000fe20000300000 */
.L_x_19:
[----:B------:R-:W-:-:S05]  /*17c0*/  IMAD.U32 R4, RZ, RZ, UR44 ;  /* 0x0000002cff047e24 */ /* 0x000fca000f8e00ff */
[----:B------:R-:W-:Y:S01]  /*17d0*/  ISETP.GE.AND P2, PT, R4, 0x1, PT ;  /* 0x000000010400780c */ /* 0x000fe20003f46270 */
[----:B-1----:R-:W-:-:S12]  /*17e0*/  @P1 BRA `(.L_x_20) ;  /* 0x0000000000081947 */ /* 0x002fd80003800000 */
[----:B------:R-:W1:Y:S02]  /*17f0*/  SYNCS.PHASECHK.TRANS64.TRYWAIT P1, [R3+URZ], R0 ;  /* 0x00000000030075a7 */ /* 0x000e64000802017f */
[----:B-1----:R-:W-:Y:S05]  /*1800*/  @!P1 BRA `(.L_x_21) ;  /* 0x0000006800389947 */ /* 0x002fea0003800000 */
.L_x_20:
[----:B------:R-:W-:Y:S05]  /*1810*/  WARPSYNC.ALL ;  /* 0x0000000000007948 */ /* 0x000fea0003800000 */
[----:B------:R-:W-:Y:S01]  /*1820*/  R2UR UR4, R6 ;  /* 0x00000000060472ca */ /* 0x000fe200000e0000 */
[----:B------:R-:W-:Y:S01]  /*1830*/  ULEA UR5, UR41, UR45, 0xa ;  /* 0x0000002d29057291 */ /* 0x000fe2000f8e503f */
[----:B------:R-:W-:Y:S01]  /*1840*/  WARPGROUP.ARRIVE ;  /* 0x00000000000079c5 */ /* 0x000fe20000000000 */
[----:B------:R-:W-:Y:S01]  /*1850*/  UMOV UR9, 0x40000040 ;  /* 0x4000004000097882 */ /* 0x000fe20000000000 */
[----:B------:R-:W-:-:S04]  /*1860*/  UMOV UR11, 0x40000040 ;  /* 0x40000040000b7882 */ /* 0x000fc80000000000 */
[----:B------:R-:W-:-:S05]  /*1870*/  UMOV UR8, UR5 ;  /* 0x0000000500087c82 */ /* 0x000fca0008000000 */
[----:B------:R-:W-:-:S04]  /*1880*/  UIADD3 UR4, UR4, 0x18180, URZ ;  /* 0x0001818004047890 */ /* 0x000fc8000fffe03f */
[----:B------:R-:W-:-:S04]  /*1890*/  USHF.R.U32.HI UR4, URZ, 0x4, UR4 ;  /* 0x000000043f047899 */ /* 0x000fc80008011604 */
[----:B------:R-:W-:-:S04]  /*18a0*/  ULOP3.LUT UR4, UR4, 0x3fff, URZ, 0xc0, !UPT ;  /* 0x00003fff04047892 */ /* 0x000fc8000f8ec03f */
[----:B------:R-:W-:-:S04]  /*18b0*/  ULOP3.LUT UR4, UR4, 0x2000000, URZ, 0xfc, !UPT ;  /* 0x0200000004047892 */ /* 0x000fc8000f8efc3f */
[----:B------:R-:W-:-:S07]  /*18c0*/  ULEA UR6, UR41, UR4, 0xa ;  /* 0x0000000429067291 */ /* 0x000fce000f8e503f */
[----:B------:R-:W-:Y:S02]  /*18d0*/  UMOV UR10, UR6 ;  /* 0x00000006000a7c82 */ /* 0x000fe40008000000 */
[----:B------:R-:W-:Y:S01]  /*18e0*/  HGMMA.64x128x16.F32 R24, gdesc[UR8].tnspB, RZ, !UPT, gsb0 ;  /* 0x41e00000081879f0 */ /* 0x000fe2000c0008ff */
[----:B------:R-:W-:Y:S02]  /*18f0*/  UIADD3 UR8, UR5, 0x2, URZ ;  /* 0x0000000205087890 */ /* 0x000fe4000fffe03f */
[----:B------:R-:W-:Y:S01]  /*1900*/  UIADD3 UR10, UR6, 0x80, URZ ;  /* 0x00000080060a7890 */ /* 0x000fe2000fffe03f */
[----:B------:R-:W-:Y:S01]  /*1910*/  UMOV UR9, 0x40000040 ;  /* 0x4000004000097882 */ /* 0x000fe20000000000 */
[----:B------:R-:W-:Y:S01]  /*1920*/  UMOV UR11, 0x40000040 ;  /* 0x40000040000b7882 */ /* 0x000fe20000000000 */
[----:B------:R-:W-:Y:S02]  /*1930*/  WARPGROUP.DEPBAR.LE gsb0, 0x0 ;  /* 0x00008000000079c5 */ /* 0x000fe40000010000 */
[----:B------:R-:W-:-:S06]  /*1940*/  WARPGROUP.ARRIVE ;  /* 0x00000000000079c5 */ /* 0x000fcc0000000000 */
[----:B------:R-:W-:Y:S01]  /*1950*/  HGMMA.64x128x16.F32 R24, gdesc[UR8].tnspB, R24, gsb0 ;  /* 0x41e00000081879f0 */ /* 0x000fe20008000818 */
        /* <DEDUP_REMOVED lines=13> */
[----:B------:R-:W-:Y:S03]  /*1a30*/  HGMMA.64x128x16.F32 R24, gdesc[UR8].tnspB, R24, gsb0 ;  /* 0x41e00000081879f0 */ /* 0x000fe60008000818 */
[----:B------:R-:W-:Y:S02]  /*1a40*/  WARPGROUP.DEPBAR.LE gsb0, 0x0 ;  /* 0x00008000000079c5 */ /* 0x000fe40000010000 */
[----:B------:R-:W-:Y:S05]  /*1a50*/  @!P2 BRA `(.L_x_22) ;  /* 0x000000040028a947 */ /* 0x000fea0003800000 */
[----:B------:R-:W-:Y:S01]  /*1a60*/  UIADD3 UR5, UR41, 0x1, URZ ;  /* 0x0000000129057890 */ /* 0x000fe2000fffe03f */
[----:B01----:R-:W-:Y:S02]  /*1a70*/  IMAD.U32 R0, RZ, RZ, UR44 ;  /* 0x0000002cff007e24 */ /* 0x003fe4000f8e00ff */
[----:B------:R-:W-:Y:S01]  /*1a80*/  IMAD.U32 R3, RZ, RZ, UR41 ;  /* 0x00000029ff037e24 */ /* 0x000fe2000f8e00ff */
[----:B------:R-:W-:-:S04]  /*1a90*/  UISETP.NE.AND UP0, UPT, UR5, 0x6, UPT ;  /* 0x000000060500788c */ /* 0x000fc8000bf05270 */
[----:B------:R-:W-:Y:S02]  /*1aa0*/  USEL UR6, URZ, 0x1, UP0 ;  /* 0x000000013f067887 */ /* 0x000fe40008000000 */
[----:B------:R-:W-:Y:S02]  /*1ab0*/  USEL UR5, UR5, URZ, UP0 ;  /* 0x0000003f05057287 */ /* 0x000fe40008000000 */
[----:B------:R-:W-:-:S06]  /*1ac0*/  ULOP3.LUT UR6, UR40, UR6, URZ, 0x3c, !UPT ;  /* 0x0000000628067292 */ /* 0x000fcc000f8e3c3f */
[----:B------:R-:W-:-:S07]  /*1ad0*/  IMAD.U32 R7, RZ, RZ, UR6 ;  /* 0x00000006ff077e24 */ /* 0x000fce000f8e00ff */
.L_x_29:
[----:B------:R-:W-:Y:S05]  /*1ae0*/  @!P0 BRA `(.L_x_23) ;  /* 0x0000000000048947 */ /* 0x000fea0003800000 */
[----:B------:R-:W-:Y:S01]  /*1af0*/  BPT.TRAP 0x1 ;  /* 0x000000040000795c */ /* 0x000fe20000300000 */
.L_x_23:
[----:B------:R-:W0:Y:S01]  /*1b00*/  S2UR UR7, SR_CgaCtaId ;  /* 0x00000000000779c3 */ /* 0x000e220000008800 */
[----:B------:R-:W-:Y:S01]  /*1b10*/  UMOV UR6, 0x400 ;  /* 0x0000040000067882 */ /* 0x000fe20000000000 */
[----:B------:R-:W-:Y:S01]  /*1b20*/  IMAD.U32 R5, RZ, RZ, UR5 ;  /* 0x00000005ff057e24 */ /* 0x000fe2000f8e00ff */
[----:B------:R-:W-:Y:S01]  /*1b30*/  SHF.L.U32 R4, R7, 0x1f, RZ ;  /* 0x0000001f07047819 */ /* 0x000fe200000006ff */
[----:B0-----:R-:W-:-:S06]  /*1b40*/  ULEA UR6, UR7, UR6, 0x18 ;  /* 0x0000000607067291 */ /* 0x001fcc000f8ec03f */
[----:B------:R-:W-:-:S04]  /*1b50*/  IMAD.U32 R6, RZ, RZ, UR6 ;  /* 0x00000006ff067e24 */ /* 0x000fc8000f8e00ff */
[----:B------:R-:W-:-:S04]  /*1b60*/  IMAD R5, R5, 0x8, R6 ;  /* 0x0000000805057824 */ /* 0x000fc800078e0206 */
[----:B------:R0:W1:Y:S01]  /*1b70*/  SYNCS.PHASECHK.TRANS64.TRYWAIT P1, [R5+URZ], R4 ;  /* 0x00000004050075a7 */ /* 0x000062000802017f */
[----:B------:R-:W-:Y:S05]  /*1b80*/  @!P0 BRA `(.L_x_24) ;  /* 0x0000000000048947 */ /* 0x000fea0003800000 */
[----:B------:R-:W-:Y:S01]  /*1b90*/  BPT.TRAP 0x1 ;  /* 0x000000040000795c */ /* 0x000fe20000300000 */
.L_x_24:
[----:B-1----:R-:W-:Y:S05]  /*1ba0*/  @P1 BRA `(.L_x_25) ;  /* 0x0000000000081947 */ /* 0x002fea0003800000 */
[----:B------:R-:W1:Y:S02]  /*1bb0*/  SYNCS.PHASECHK.TRANS64.TRYWAIT P1, [R5+URZ], R4 ;  /* 0x00000004050075a7 */ /* 0x000e64000802017f */
[----:B-1----:R-:W-:Y:S05]  /*1bc0*/  @!P1 BRA `(.L_x_26) ;  /* 0x00000064005c9947 */ /* 0x002fea0003800000 */
.L_x_25:
[----:B------:R-:W-:Y:S01]  /*1bd0*/  ULEA UR6, UR5, UR45, 0xa ;  /* 0x0000002d05067291 */ /* 0x000fe2000f8e503f */
[----:B------:R-:W-:Y:S01]  /*1be0*/  WARPGROUP.ARRIVE ;  /* 0x00000000000079c5 */ /* 0x000fe20000000000 */
[----:B------:R-:W-:Y:S01]  /*1bf0*/  ULEA UR7, UR5, UR4, 0xa ;  /* 0x0000000405077291 */ /* 0x000fe2000f8e503f */
[----:B------:R-:W-:Y:S01]  /*1c00*/  UMOV UR9, 0x40000040 ;  /* 0x4000004000097882 */ /* 0x000fe20000000000 */
[----:B------:R-:W-:-:S03]  /*1c10*/  UMOV UR11, 0x40000040 ;  /* 0x40000040000b7882 */ /* 0x000fc60000000000 */
[----:B------:R-:W-:Y:S02]  /*1c20*/  UMOV UR8, UR6 ;  /* 0x0000000600087c82 */ /* 0x000fe40008000000 */
[----:B------:R-:W-:Y:S02]  /*1c30*/  UMOV UR10, UR7 ;  /* 0x00000007000a7c82 */ /* 0x000fe40008000000 */
[----:B------:R-:W-:Y:S01]  /*1c40*/  HGMMA.64x128x16.F32 R24, gdesc[UR8].tnspB, R24, gsb0 ;  /* 0x41e00000081879f0 */ /* 0x000fe20008000818 */
[----:B------:R-:W-:Y:S02]  /*1c50*/  UIADD3 UR8, UR6, 0x2, URZ ;  /* 0x0000000206087890 */ /* 0x000fe4000fffe03f */
[----:B------:R-:W-:Y:S01]  /*1c60*/  UIADD3 UR10, UR7, 0x80, URZ ;  /* 0x00000080070a7890 */ /* 0x000fe2000fffe03f */
[----:B------:R-:W-:Y:S01]  /*1c70*/  UMOV UR9, 0x40000040 ;  /* 0x4000004000097882 */ /* 0x000fe20000000000 */
[----:B------:R-:W-:Y:S01]  /*1c80*/  UMOV UR11, 0x40000040 ;  /* 0x40000040000b7882 */ /* 0x000fe20000000000 */
[----:B------:R-:W-:-:S02]  /*1c90*/  WARPGROUP.DEPBAR.LE gsb0, 0x0 ;  /* 0x00008000000079c5 */ /* 0x000fc40000010000 */
        /* <DEDUP_REMOVED lines=18> */
[----:B------:R-:W-:Y:S01]  /*1dc0*/  BPT.TRAP 0x1 ;  /* 0x000000040000795c */ /* 0x000fe20000300000 */
.L_x_27:
[----:B------:R-:W-:-:S13]  /*1dd0*/  ISETP.NE.AND P1, PT, R22, RZ, PT ;  /* 0x000000ff1600720c */ /* 0x000fda0003f25270 */
[----:B01----:R-:W-:-:S04]  /*1de0*/  @P1 IMAD R4, R3, 0x8, R6 ;  /* 0x0000000803041824 */ /* 0x003fc800078e0206 */
[----:B------:R-:W-:-:S05]  /*1df0*/  @P1 VIADD R4, R4, 0x30 ;  /* 0x0000003004041836 */ /* 0x000fca0000000000 */
[----:B------:R-:W-:-:S04]  /*1e00*/  @P1 PRMT R4, R19, 0x654, R4 ;  /* 0x0000065413041816 */ /* 0x000fc80000000004 */
[----:B------:R0:W-:Y:S01]  /*1e10*/  @P1 SYNCS.ARRIVE.TRANS64.RED.A1T0 RZ, [R4+URZ], RZ ;  /* 0x000000ff04ff19a7 */ /* 0x0001e2000810043f */
[----:B------:R-:W-:-:S13]  /*1e20*/  ISETP.GT.U32.AND P1, PT, R18, 0x1, PT ;  /* 0x000000011200780c */ /* 0x000fda0003f24070 */
[----:B0-----:R-:W-:Y:S05]  /*1e30*/  @P1 BRA `(.L_x_28) ;  /* 0x0000000000041947 */ /* 0x001fea0003800000 */
[----:B------:R-:W-:Y:S01]  /*1e40*/  BPT.TRAP 0x1 ;  /* 0x000000040000795c */ /* 0x000fe20000300000 */
.L_x_28:
[----:B------:R-:W-:Y:S01]  /*1e50*/  UIADD3 UR5, UR5, 0x1, URZ ;  /* 0x0000000105057890 */ /* 0x000fe2000fffe03f */
[C---:B------:R-:W-:Y:S01]  /*1e60*/  ISETP.GT.AND P2, PT, R0.reuse, 0x1, PT ;  /* 0x000000010000780c */ /* 0x040fe20003f44270 */
[----:B------:R-:W-:Y:S02]  /*1e70*/  VIADD R3, R3, 0x1 ;  /* 0x0000000103037836 */ /* 0x000fe40000000000 */
[----:B------:R-:W-:Y:S01]  /*1e80*/  UISETP.NE.AND UP0, UPT, UR5, 0x6, UPT ;  /* 0x000000060500788c */ /* 0x000fe2000bf05270 */
[----:B------:R-:W-:Y:S02]  /*1e90*/  VIADD R0, R0, 0xffffffff ;  /* 0xffffffff00007836 */ /* 0x000fe40000000000 */
[C---:B------:R-:W-:Y:S01]  /*1ea0*/  ISETP.NE.AND P1, PT, R3.reuse, 0x6, PT ;  /* 0x000000060300780c */ /* 0x040fe20003f25270 */
[----:B------:R-:W-:Y:S02]  /*1eb0*/  USEL UR6, URZ, 0x1, UP0 ;  /* 0x000000013f067887 */ /* 0x000fe40008000000 */
[----:B------:R-:W-:Y:S01]  /*1ec0*/  USEL UR5, UR5, URZ, UP0 ;  /* 0x0000003f05057287 */ /* 0x000fe20008000000 */
[----:B------:R-:W-:-:S03]  /*1ed0*/  SEL R3, R3, RZ, P1 ;  /* 0x000000ff03037207 */ /* 0x000fc60000800000 */
[----:B------:R-:W-:Y:S01]  /*1ee0*/  LOP3.LUT R7, R7, UR6, RZ, 0x3c, !PT ;  /* 0x0000000607077c12 */ /* 0x000fe2000f8e3cff */
[----:B------:R-:W-:Y:S07]  /*1ef0*/  @P2 BRA `(.L_x_29) ;  /* 0xfffffff800f82947 */ /* 0x000fee000383ffff */
.L_x_22:
[----:B01----:R-:W0:Y:S02]  /*1f00*/  LDC R0, c[0x0][0x28c] ;  /* 0x0000a300ff007b82 */ /* 0x003e240000000800 */
[----:B0-----:R-:W-:-:S13]  /*1f10*/  ISETP.GE.AND P1, PT, R0, 0x1, PT ;  /* 0x000000010000780c */ /* 0x001fda0003f26270 */
[----:B------:R-:W-:Y:S05]  /*1f20*/  @!P1 BRA `(.L_x_30) ;  /* 0x0000000000449947 */ /* 0x000fea0003800000 */
[----:B------:R-:W-:Y:S05]  /*1f30*/  @!P0 BRA `(.L_x_31) ;  /* 0x0000000000048947 */ /* 0x000fea0003800000 */
[----:B------:R-:W-:Y:S01]  /*1f40*/  BPT.TRAP 0x1 ;  /* 0x000000040000795c */ /* 0x000fe20000300000 */
.L_x_31:
[----:B------:R-:W-:-:S13]  /*1f50*/  ISETP.NE.AND P0, PT, R22, RZ, PT ;  /* 0x000000ff1600720c */ /* 0x000fda0003f05270 */
[----:B------:R-:W-:-:S05]  /*1f60*/  VOTEU.ANY UP0, P0 ;  /* 0x00000000003f7886 */ /* 0x000fca0000000100 */
[----:B------:R-:W-:-:S06]  /*1f70*/  @UP0 UIADD3 UR4, UR44, UR41, URZ ;  /* 0x000000292c040290 */ /* 0x000fcc000fffe03f */
[----:B------:R-:W-:Y:S02]  /*1f80*/  IMAD.U32 R4, RZ, RZ, UR4 ;  /* 0x00000004ff047e24 */ /* 0x000fe4000f8e00ff */
[----:B------:R-:W-:Y:S02]  /*1f90*/  IMAD.U32 R3, RZ, RZ, UR4 ;  /* 0x00000004ff037e24 */ /* 0x000fe4000f8e00ff */
[----:B------:R-:W-:-:S05]  /*1fa0*/  @P0 IMAD.WIDE.U32 R4, R4, -0x55555555, RZ ;  /* 0xaaaaaaab04040825 */ /* 0x000fca00078e00ff */
[----:B------:R-:W-:-:S05]  /*1fb0*/  @P0 SHF.R.U32.HI R0, RZ, 0x2, R5 ;  /* 0x00000002ff000819 */ /* 0x000fca0000011605 */
[----:B------:R-:W-:-:S04]  /*1fc0*/  @P0 IMAD R0, R0, -0x6, R3 ;  /* 0xfffffffa00000824 */ /* 0x000fc800078e0203 */
[----:B------:R-:W-:-:S04]  /*1fd0*/  @P0 IMAD R0, R0, 0x8, R6 ;  /* 0x0000000800000824 */ /* 0x000fc800078e0206 */
[----:B------:R-:W-:-:S05]  /*1fe0*/  @P0 VIADD R0, R0, 0x30 ;  /* 0x0000003000000836 */ /* 0x000fca0000000000 */
[----:B------:R-:W-:-:S04]  /*1ff0*/  @P0 PRMT R0, R19, 0x654, R0 ;  /* 0x0000065413000816 */ /* 0x000fc80000000000 */
[----:B------:R0:W-:Y:S01]  /*2000*/  @P0 SYNCS.ARRIVE.TRANS64.RED.A1T0 RZ, [R0+URZ], RZ ;  /* 0x000000ff00ff09a7 */ /* 0x0001e2000810043f */
[----:B------:R-:W-:-:S13]  /*2010*/  ISETP.GT.U32.AND P0, PT, R18, 0x1, PT ;  /* 0x000000011200780c */ /* 0x000fda0003f04070 */
[----:B0-----:R-:W-:Y:S05]  /*2020*/  @P0 BRA `(.L_x_30) ;  /* 0x0000000000040947 */ /* 0x001fea0003800000 */
[----:B------:R-:W-:Y:S01]  /*2030*/  BPT.TRAP 0x1 ;  /* 0x000000040000795c */ /* 0x000fe20000300000 */
.L_x_30:
[----:B------:R-:W-:Y:S01]  /*2040*/  IMAD.SHL.U32 R100, R100, 0x80, RZ ;  /* 0x0000008064647824 */ /* 0x000fe200078e00ff */
[----:B------:R-:W-:Y:S01]  /*2050*/  UIADD3 UR41, UR43, UR41, URZ ;  /* 0x000000292b297290 */ /* 0x000fe2000fffe03f */
[----:B------:R-:W-:Y:S01]  /*2060*/  SHF.R.S32.HI R11, RZ, 0x1f, R101 ;  /* 0x0000001fff0b7819 */ /* 0x000fe20000011465 */
[----:B------:R-:W-:Y:S01]  /*2070*/  UISETP.GE.U32.AND UP1, UPT, UR43, 0x6, UPT ;  /* 0x000000062b00788c */ /* 0x000fe2000bf26070 */
[----:B------:R-:W-:Y:S01]  /*2080*/  IMAD.SHL.U32 R6, R103, 0x80, RZ ;  /* 0x0000008067067824 */ /* 0x000fe200078e00ff */
[----:B------:R-:W-:Y:S01]  /*2090*/  ULDC UR7, c[0x0][0x288] ;  /* 0x0000a20000077ab9 */ /* 0x000fe20000000800 */
[C---:B------:R-:W-:Y:S01]  /*20a0*/  LOP3.LUT R8, R100.reuse, 0x6, R95, 0xf8, !PT ;  /* 0x0000000664087812 */ /* 0x040fe200078ef85f */
[----:B------:R-:W-:Y:S01]  /*20b0*/  UISETP.GT.U32.AND UP0, UPT, UR41, 0x5, UPT ;  /* 0x000000052900788c */ /* 0x000fe2000bf04070 */
[----:B------:R-:W-:Y:S01]  /*20c0*/  ISETP.GE.AND P0, PT, R100, UR7, PT ;  /* 0x0000000764007c0c */ /* 0x000fe2000bf06270 */
[----:B------:R-:W-:Y:S01]  /*20d0*/  ULDC.64 UR4, c[0x0][0x5d0] ;  /* 0x0001740000047ab9 */ /* 0x000fe20000000a00 */
[--C-:B------:R-:W-:Y:S01]  /*20e0*/  SHF.R.S32.HI R9, RZ, 0x1f, R8.reuse ;  /* 0x0000001fff097819 */ /* 0x100fe20000011408 */
[----:B------:R-:W-:Y:S01]  /*20f0*/  ULDC UR10, c[0x0][0x284] ;  /* 0x0000a100000a7ab9 */ /* 0x000fe20000000800 */
[----:B------:R-:W-:Y:S01]  /*2100*/  IMAD R0, R11, UR4, RZ ;  /* 0x000000040b007c24 */ /* 0x000fe2000f8e02ff */
[----:B------:R-:W-:Y:S01]  /*2110*/  UISETP.LT.U32.AND UP0, UPT, UR43, 0x6, UP0 ;  /* 0x000000062b00788c */ /* 0x000fe20008701070 */
[----:B------:R-:W-:Y:S01]  /*2120*/  ISETP.GE.OR P0, PT, R6, UR10, P0 ;  /* 0x0000000a06007c0c */ /* 0x000fe20008706670 */
[----:B------:R-:W-:Y:S01]  /*2130*/  IMAD.WIDE.U32 R4, R101, UR4, R8 ;  /* 0x0000000465047c25 */ /* 0x000fe2000f8e0008 */
[----:B------:R-:W-:Y:S01]  /*2140*/  ULDC.64 UR8, c[0x0][0x5c8] ;  /* 0x0001720000087ab9 */ /* 0x000fe20000000a00 */
[----:B------:R-:W-:-:S02]  /*2150*/  USEL UR6, URZ, 0x1, !UP0 ;  /* 0x000000013f067887 */ /* 0x000fc4000c000000 */
[----:B------:R-:W-:Y:S01]  /*2160*/  IMAD R3, R101, UR5, R0 ;  /* 0x0000000565037c24 */ /* 0x000fe2000f8e0200 */
[----:B------:R-:W-:Y:S01]  /*2170*/  @UP1 UIMAD.WIDE.U32 UR4, UR41, -0x55555555, URZ ;  /* 0xaaaaaaab290418a5 */ /* 0x000fe2000f8e003f */
[----:B------:R-:W-:Y:S01]  /*2180*/  IMAD.WIDE R104, R103, 0x80, R88 ;  /* 0x0000008067687825 */ /* 0x000fe200078e0258 */
[----:B------:R-:W-:Y:S02]  /*2190*/  ULOP3.LUT UR40, UR40, UR6, URZ, 0x3c, !UPT ;  /* 0x0000000628287292 */ /* 0x000fe4000f8e3c3f */
[----:B------:R-:W-:Y:S01]  /*21a0*/  @UP1 USHF.R.U32.HI UR4, URZ, 0x2, UR5 ;  /* 0x000000023f041899 */ /* 0x000fe20008011605 */
[----:B------:R-:W-:Y:S02]  /*21b0*/  IMAD.IADD R5, R5, 0x1, R3 ;  /* 0x0000000105057824 */ /* 0x000fe400078e0203 */
[----:B------:R-:W-:Y:S01]  /*21c0*/  IMAD R3, R105, UR8, RZ ;  /* 0x0000000869037c24 */ /* 0x000fe2000f8e02ff */
[----:B------:R-:W-:Y:S01]  /*21d0*/  @UP1 ULOP3.LUT UR40, UR40, 0x1, UR4, 0x78, !UPT ;  /* 0x0000000128281892 */ /* 0x000fe2000f8e7804 */
[----:B------:R-:W-:-:S04]  /*21e0*/  IMAD.WIDE.U32 R106, R104, UR8, R4 ;  /* 0x00000008686a7c25 */ /* 0x000fc8000f8e0004 */
[----:B------:R-:W-:Y:S02]  /*21f0*/  IMAD R7, R104, UR9, R3 ;  /* 0x0000000968077c24 */ /* 0x000fe4000f8e0203 */
[----:B------:R-:W-:Y:S01]  /*2200*/  IMAD.MOV.U32 R0, RZ, RZ, -0x1 ;  /* 0xffffffffff007424 */ /* 0x000fe200078e00ff */
[----:B------:R-:W-:Y:S06]  /*2210*/  @P0 BRA `(.L_x_32) ;  /* 0x00000040001c0947 */ /* 0x000fec0003800000 */
[----:B-----5:R-:W-:Y:S01]  /*2220*/  FSETP.NEU.AND P0, PT, R90, RZ, PT ;  /* 0x000000ff5a00720b */ /* 0x020fe20003f0d000 */
[----:B------:R-:W-:Y:S01]  /*2230*/  IMAD.IADD R4, R94, 0x1, -R100 ;  /* 0x000000015e047824 */ /* 0x000fe200078e0a64 */
[----:B------:R-:W-:Y:S01]  /*2240*/  BSSY B0, `(.L_x_32) ;  /* 0x0000404000007945 */ /* 0x000fe20003800000 */
[----:B------:R-:W-:Y:S02]  /*2250*/  IMAD.IADD R3, R99, 0x1, -R6 ;  /* 0x0000000163037824 */ /* 0x000fe400078e0a06 */
[----:B------:R-:W-:Y:S01]  /*2260*/  IMAD.IADD R103, R107, 0x1, R7 ;  /* 0x000000016b677824 */ /* 0x000fe200078e0207 */
[----:B------:R-:W-:-:S04]  /*2270*/  ISETP.GT.AND P2, PT, R4, RZ, PT ;  /* 0x000000ff0400720c */ /* 0x000fc80003f44270 */
[----:B------:R-:W-:-:S03]  /*2280*/  ISETP.GT.AND P1, PT, R3, RZ, P2 ;  /* 0x000000ff0300720c */ /* 0x000fc60001724270 */
[----:B------:R-:W-:Y:S10]  /*2290*/  @!P0 BRA `(.L_x_33) ;  /* 0x0000002c00288947 */ /* 0x000ff40003800000 */
[----:B------:R-:W0:Y:S01]  /*22a0*/  LDC.64 R110, c[0x0][0x5b8] ;  /* 0x00016e00ff6e7b82 */ /* 0x000e220000000a00 */
[----:B------:R-:W-:-:S07]  /*22b0*/  ULDC.64 UR4, c[0x0][0x5c0] ;  /* 0x0001700000047ab9 */ /* 0x000fce0000000a00 */
[----:B------:R-:W1:Y:S08]  /*22c0*/  LDC.64 R112, c[0x0][0x5b0] ;  /* 0x00016c00ff707b82 */ /* 0x000e700000000a00 */
[----:B------:R-:W2:Y:S01]  /*22d0*/  LDC.64 R114, c[0x0][0x5a8] ;  /* 0x00016a00ff727b82 */ /* 0x000ea20000000a00 */
[-C--:B0-----:R-:W-:Y:S02]  /*22e0*/  IMAD R6, R11, R110.reuse, RZ ;  /* 0x0000006e0b067224 */ /* 0x081fe400078e02ff */
[----:B------:R-:W-:-:S04]  /*22f0*/  IMAD.WIDE.U32 R108, R101, R110, R8 ;  /* 0x0000006e656c7225 */ /* 0x000fc800078e0008 */
[----:B------:R-:W-:Y:S02]  /*2300*/  IMAD R107, R101, R111, R6 ;  /* 0x0000006f656b7224 */ /* 0x000fe400078e0206 */
[-C--:B-1----:R-:W-:Y:S02]  /*2310*/  IMAD R5, R105, R112.reuse, RZ ;  /* 0x0000007069057224 */ /* 0x082fe400078e02ff */
[----:B------:R-:W-:Y:S02]  /*2320*/  IMAD.IADD R13, R109, 0x1, R107 ;  /* 0x000000016d0d7824 */ /* 0x000fe400078e026b */
[----:B------:R-:W-:Y:S02]  /*2330*/  IMAD.MOV.U32 R12, RZ, RZ, R108 ;  /* 0x000000ffff0c7224 */ /* 0x000fe400078e006c */
[C---:B------:R-:W-:Y:S02]  /*2340*/  IMAD R111, R104.reuse, R113, R5 ;  /* 0x00000071686f7224 */ /* 0x040fe400078e0205 */
[----:B------:R-:W-:-:S04]  /*2350*/  IMAD.WIDE.U32 R6, R104, R112, R12 ;  /* 0x0000007068067225 */ /* 0x000fc800078e000c */
[----:B------:R-:W-:Y:S01]  /*2360*/  IMAD.IADD R5, R7, 0x1, R111 ;  /* 0x0000000107057824 */ /* 0x000fe200078e026f */
[----:B--2---:R-:W-:-:S04]  /*2370*/  LEA R14, P0, R6, R114, 0x1 ;  /* 0x00000072060e7211 */ /* 0x004fc800078008ff */
[----:B------:R-:W-:-:S05]  /*2380*/  LEA.HI.X R15, R6, R115, R5, 0x1, P0 ;  /* 0x00000073060f7211 */ /* 0x000fca00000f0c05 */
[----:B------:R0:W2:Y:S01]  /*2390*/  @P1 LDG.E.LTC128B.U16 R5, desc[UR38][R14.64] ;  /* 0x000000260e051981 */ /* 0x0000a2000c1e1520 */
[----:B------:R-:W-:Y:S01]  /*23a0*/  LEA R10, P0, R106, UR4, 0x1 ;  /* 0x000000046a0a7c11 */ /* 0x000fe2000f8008ff */
[----:B------:R-:W-:Y:S01]  /*23b0*/  IMAD.WIDE.U32 R6, R104, R112, R8 ;  /* 0x0000007068067225 */ /* 0x000fe200078e0008 */
[----:B------:R-:W-:Y:S03]  /*23c0*/  BSSY B1, `(.L_x_34) ;  /* 0x0000012000017945 */ /* 0x000fe60003800000 */
[----:B------:R-:W-:Y:S02]  /*23d0*/  IMAD.IADD R7, R111, 0x1, R7 ;  /* 0x000000016f077824 */ /* 0x000fe400078e0207 */
[----:B------:R-:W-:Y:S01]  /*23e0*/  IMAD.WIDE.U32 R20, R101, R110, R6 ;  /* 0x0000006e65147225 */ /* 0x000fe200078e0006 */
[----:B0-----:R-:W-:-:S03]  /*23f0*/  SHF.L.U64.HI R15, R112, 0x3, R113 ;  /* 0x00000003700f7819 */ /* 0x001fc60000010271 */
[----:B------:R-:W-:Y:S01]  /*2400*/  IMAD.IADD R7, R107, 0x1, R21 ;  /* 0x000000016b077824 */ /* 0x000fe200078e0215 */
[----:B------:R-:W-:Y:S01]  /*2410*/  LEA R6, P4, R20, R114, 0x1 ;  /* 0x0000007214067211 */ /* 0x000fe200078808ff */
[----:B------:R-:W-:-:S03]  /*2420*/  IMAD.SHL.U32 R14, R112, 0x8, RZ ;  /* 0x00000008700e7824 */ /* 0x000fc600078e00ff */
[----:B------:R-:W-:Y:S01]  /*2430*/  LEA.HI.X R7, R20, R115, R7, 0x1, P4 ;  /* 0x0000007314077211 */ /* 0x000fe200020f0c07 */
[----:B--2---:R-:W-:-:S05]  /*2440*/  HADD2.F32 R11, -RZ, R5.H0_H0 ;  /* 0x20000005ff0b7230 */ /* 0x004fca0000004100 */
[----:B------:R-:W-:-:S04]  /*2450*/  FMUL R11, R11, R90 ;  /* 0x0000005a0b0b7220 */ /* 0x000fc80000400000 */
[----:B------:R-:W-:Y:S01]  /*2460*/  FFMA R24, R24, R23, R11 ;  /* 0x0000001718187223 */ /* 0x000fe2000000000b */
[----:B------:R-:W-:Y:S02]  /*2470*/  LEA.HI.X R11, R106, UR5, R103, 0x1, P0 ;  /* 0x000000056a0b7c11 */ /* 0x000fe400080f0c67 */
[----:B------:R-:W-:Y:S02]  /*2480*/  ISETP.GT.AND P0, PT, R4, 0x1, PT ;  /* 0x000000010400780c */ /* 0x000fe40003f04270 */
[----:B------:R-:W-:Y:S02]  /*2490*/  F2FP.F16.F32.PACK_AB R24, RZ, R24 ;  /* 0x00000018ff18723e */ /* 0x000fe400000000ff */
[----:B------:R-:W-:-:S03]  /*24a0*/  ISETP.GT.AND P3, PT, R3, RZ, P0 ;  /* 0x000000ff0300720c */ /* 0x000fc60000764270 */
[----:B------:R0:W-:Y:S10]  /*24b0*/  @P1 STG.E.U16 desc[UR38][R10.64], R24 ;  /* 0x000000180a001986 */ /* 0x0001f4000c101526 */
[----:B------:R-:W-:Y:S05]  /*24c0*/  @!P3 BRA `(.L_x_35) ;  /* 0x000000000004b947 */ /* 0x000fea0003800000 */
[----:B------:R1:W5:Y:S02]  /*24d0*/  LDG.E.LTC128B.U16 R5, desc[UR38][R6.64+0x2] ;  /* 0x0000022606057981 */ /* 0x000364000c1e1520 */
.L_x_35:
[----:B------:R-:W-:Y:S05]  /*24e0*/  BSYNC B1 ;  /* 0x0000000000017941 */ /* 0x000fea0003800000 */
.L_x_34:
[----:B-----5:R-:W-:Y:S01]  /*24f0*/  HADD2.F32 R103, -RZ, R5.H0_H0 ;  /* 0x20000005ff677230 */ /* 0x020fe20000004100 */
[----:B------:R-:W-:Y:S01]  /*2500*/  ISETP.GT.AND P2, PT, R3, 0x8, P2 ;  /* 0x000000080300780c */ /* 0x000fe20001744270 */
[----:B------:R-:W-:Y:S01]  /*2510*/  IMAD.WIDE.U32 R20, R104, R112, R14 ;  /* 0x0000007068147225 */ /* 0x000fe200078e000e */
[----:B0-----:R-:W-:-:S03]  /*2520*/  PRMT R24, R5, 0x7610, R24 ;  /* 0x0000761005187816 */ /* 0x001fc60000000018 */
[----:B------:R-:W-:Y:S01]  /*2530*/  FMUL R12, R103, R90 ;  /* 0x0000005a670c7220 */ /* 0x000fe20000400000 */
[----:B------:R-:W-:Y:S01]  /*2540*/  IMAD.IADD R111, R111, 0x1, R21 ;  /* 0x000000016f6f7824 */ /* 0x000fe200078e0215 */
[----:B------:R-:W-:Y:S02]  /*2550*/  IADD3 R108, P1, R108, R20, RZ ;  /* 0x000000146c6c7210 */ /* 0x000fe40007f3e0ff */
[----:B------:R-:W-:-:S03]  /*2560*/  FFMA R12, R25, R23, R12 ;  /* 0x00000017190c7223 */ /* 0x000fc6000000000c */
[----:B------:R-:W-:Y:S01]  /*2570*/  IMAD.X R13, R111, 0x1, R13, P1 ;  /* 0x000000016f0d7824 */ /* 0x000fe200008e060d */
[C---:B------:R-:W-:Y:S02]  /*2580*/  LEA R14, P1, R108.reuse, R114, 0x1 ;  /* 0x000000726c0e7211 */ /* 0x040fe400078208ff */
[----:B------:R-:W-:Y:S02]  /*2590*/  F2FP.F16.F32.PACK_AB R12, RZ, R12 ;  /* 0x0000000cff0c723e */ /* 0x000fe400000000ff */
[----:B------:R-:W-:Y:S02]  /*25a0*/  LEA.HI.X R15, R108, R115, R13, 0x1, P1 ;  /* 0x000000736c0f7211 */ /* 0x000fe400008f0c0d */
[----:B------:R-:W-:-:S05]  /*25b0*/  PRMT R21, R12, 0x7610, R21 ;  /* 0x000076100c157816 */ /* 0x000fca0000000015 */
[----:B------:R0:W-:Y:S04]  /*25c0*/  @P3 STG.E.U16 desc[UR38][R10.64+0x2], R21 ;  /* 0x000002150a003986 */ /* 0x0001e8000c101526 */
[----:B------:R-:W2:Y:S01]  /*25d0*/  @P2 LDG.E.LTC128B.U16 R24, desc[UR38][R14.64] ;  /* 0x000000260e182981 */ /* 0x000ea2000c1e1520 */
[----:B------:R-:W-:Y:S01]  /*25e0*/  IADD3 R20, P1, R8, R20, RZ ;  /* 0x0000001408147210 */ /* 0x000fe20007f3e0ff */
[----:B------:R-:W-:Y:S01]  /*25f0*/  BSSY B1, `(.L_x_36) ;  /* 0x0000011000017945 */ /* 0x000fe20003800000 */
[----:B------:R-:W-:Y:S02]  /*2600*/  SHF.L.U64.HI R13, R91, 0x1, R92 ;  /* 0x000000015b0d7819 */ /* 0x000fe4000001025c */
[----:B------:R-:W-:Y:S01]  /*2610*/  ISETP.GT.AND P0, PT, R3, 0x8, P0 ;  /* 0x000000080300780c */ /* 0x000fe20000704270 */
[----:B0-----:R-:W-:Y:S01]  /*2620*/  IMAD.X R21, R9, 0x1, R111, P1 ;  /* 0x0000000109157824 */ /* 0x001fe200008e066f */
[----:B------:R-:W-:Y:S01]  /*2630*/  LEA R12, P1, R91, R10, 0x1 ;  /* 0x0000000a5b0c7211 */ /* 0x000fe200078208ff */
[----:B------:R-:W-:-:S04]  /*2640*/  IMAD.WIDE.U32 R20, R101, R110, R20 ;  /* 0x0000006e65147225 */ /* 0x000fc800078e0014 */
[----:B------:R-:W-:Y:S01]  /*2650*/  IMAD.X R13, R13, 0x1, R11, P1 ;  /* 0x000000010d0d7824 */ /* 0x000fe200008e060b */
[----:B------:R-:W-:Y:S01]  /*2660*/  LEA R8, P3, R20, R114, 0x1 ;  /* 0x0000007214087211 */ /* 0x000fe200078608ff */
[----:B------:R-:W-:-:S05]  /*2670*/  IMAD.IADD R9, R107, 0x1, R21 ;  /* 0x000000016b097824 */ /* 0x000fca00078e0215 */
[----:B------:R-:W-:Y:S01]  /*2680*/  LEA.HI.X R9, R20, R115, R9, 0x1, P3 ;  /* 0x0000007314097211 */ /* 0x000fe200018f0c09 */
[----:B--2---:R-:W-:-:S05]  /*2690*/  HADD2.F32 R5, -RZ, R24.H0_H0 ;  /* 0x20000018ff057230 */ /* 0x004fca0000004100 */
[----:B------:R-:W-:-:S04]  /*26a0*/  FMUL R5, R5, R90 ;  /* 0x0000005a05057220 */ /* 0x000fc80000400000 */
[----:B------:R-:W-:-:S05]  /*26b0*/  FFMA R5, R26, R23, R5 ;  /* 0x000000171a057223 */ /* 0x000fca0000000005 */
[----:B------:R-:W-:-:S05]  /*26c0*/  F2FP.F16.F32.PACK_AB R5, RZ, R5 ;  /* 0x00000005ff05723e */ /* 0x000fca00000000ff */
[----:B------:R0:W-:Y:S01]  /*26d0*/  @P2 STG.E.U16 desc[UR38][R12.64], R5 ;  /* 0x000000050c002986 */ /* 0x0001e2000c101526 */
[----:B------:R-:W-:Y:S05]  /*26e0*/  @!P0 BRA `(.L_x_37) ;  /* 0x0000000000048947 */ /* 0x000fea0003800000 */
[----:B------:R2:W5:Y:S02]  /*26f0*/  LDG.E.LTC128B.U16 R24, desc[UR38][R8.64+0x2] ;  /* 0x0000022608187981 */ /* 0x000564000c1e1520 */
.L_x_37:
[----:B------:R-:W-:Y:S05]  /*2700*/  BSYNC B1 ;  /* 0x0000000000017941 */ /* 0x000fea0003800000 */
.L_x_36:
[----:B0----5:R-:W-:Y:S01]  /*2710*/  HADD2.F32 R5, -RZ, R24.H0_H0 ;  /* 0x20000018ff057230 */ /* 0x021fe20000004100 */
[----:B------:R-:W-:Y:S01]  /*2720*/  ISETP.GT.AND P1, PT, R4, 0x8, PT ;  /* 0x000000080400780c */ /* 0x000fe20003f24270 */
[----:B------:R-:W-:Y:S03]  /*2730*/  BSSY B1, `(.L_x_38) ;  /* 0x0000008000017945 */ /* 0x000fe60003800000 */
[----:B------:R-:W-:Y:S01]  /*2740*/  FMUL R14, R5, R90 ;  /* 0x0000005a050e7220 */ /* 0x000fe20000400000 */
[----:B------:R-:W-:-:S03]  /*2750*/  ISETP.GT.AND P2, PT, R3, RZ, P1 ;  /* 0x000000ff0300720c */ /* 0x000fc60000f44270 */
[----:B------:R-:W-:-:S05]  /*2760*/  FFMA R14, R27, R23, R14 ;  /* 0x000000171b0e7223 */ /* 0x000fca000000000e */
[----:B------:R-:W-:-:S05]  /*2770*/  F2FP.F16.F32.PACK_AB R14, RZ, R14 ;  /* 0x0000000eff0e723e */ /* 0x000fca00000000ff */
[----:B------:R0:W-:Y:S01]  /*2780*/  @P0 STG.E.U16 desc[UR38][R12.64+0x2], R14 ;  /* 0x0000020e0c000986 */ /* 0x0001e2000c101526 */
[----:B------:R-:W-:Y:S05]  /*2790*/  @!P2 BRA `(.L_x_39) ;  /* 0x000000000004a947 */ /* 0x000fea0003800000 */
[----:B------:R3:W5:Y:S02]  /*27a0*/  LDG.E.LTC128B.U16 R24, desc[UR38][R6.64+0x10] ;  /* 0x0000102606187981 */ /* 0x000764000c1e1520 */
.L_x_39:
[----:B------:R-:W-:Y:S05]  /*27b0*/  BSYNC B1 ;  /* 0x0000000000017941 */ /* 0x000fea0003800000 */
.L_x_38:
[----:B-----5:R-:W-:Y:S01]  /*27c0*/  HADD2.F32 R5, -RZ, R24.H0_H0 ;  /* 0x20000018ff057230 */ /* 0x020fe20000004100 */
        /* <DEDUP_REMOVED lines=9> */
.L_x_41:
[----:B------:R-:W-:Y:S05]  /*2860*/  BSYNC B1 ;  /* 0x0000000000017941 */ /* 0x000fea0003800000 */
.L_x_40:
[----:B----45:R-:W-:Y:S01]  /*2870*/  HADD2.F32 R5, -RZ, R24.H0_H0 ;  /* 0x20000018ff057230 */ /* 0x030fe20000004100 */
[----:B------:R-:W-:Y:S01]  /*2880*/  ISETP.GT.AND P1, PT, R3, 0x8, P1 ;  /* 0x000000080300780c */ /* 0x000fe20000f24270 */
[----:B------:R-:W-:Y:S03]  /*2890*/  BSSY B1, `(.L_x_42) ;  /* 0x0000007000017945 */ /* 0x000fe60003800000 */
[----:B0-----:R-:W-:-:S04]  /*28a0*/  FMUL R14, R5, R90 ;  /* 0x0000005a050e7220 */ /* 0x001fc80000400000 */
[----:B------:R-:W-:-:S05]  /*28b0*/  FFMA R14, R29, R23, R14 ;  /* 0x000000171d0e7223 */ /* 0x000fca000000000e */
[----:B------:R-:W-:-:S05]  /*28c0*/  F2FP.F16.F32.PACK_AB R14, RZ, R14 ;  /* 0x0000000eff0e723e */ /* 0x000fca00000000ff */
[----:B------:R0:W-:Y:S01]  /*28d0*/  @P3 STG.E.U16 desc[UR38][R10.64+0x12], R14 ;  /* 0x0000120e0a003986 */ /* 0x0001e2000c101526 */
[----:B------:R-:W-:Y:S05]  /*28e0*/  @!P1 BRA `(.L_x_43) ;  /* 0x0000000000049947 */ /* 0x000fea0003800000 */
[----:B------:R4:W5:Y:S02]  /*28f0*/  LDG.E.LTC128B.U16 R24, desc[UR38][R8.64+0x10] ;  /* 0x0000102608187981 */ /* 0x000964000c1e1520 */
.L_x_43:
[----:B------:R-:W-:Y:S05]  /*2900*/  BSYNC B1 ;  /* 0x0000000000017941 */ /* 0x000fea0003800000 */
.L_x_42:
[----:B-----5:R-:W-:Y:S01]  /*2910*/  HADD2.F32 R5, -RZ, R24.H0_H0 ;  /* 0x20000018ff057230 */ /* 0x020fe20000004100 */
[----:B------:R-:W-:Y:S01]  /*2920*/  ISETP.GT.AND P0, PT, R3, 0x8, P0 ;  /* 0x000000080300780c */ /* 0x000fe20000704270 */
[----:B------:R-:W-:Y:S03]  /*2930*/  BSSY B1, `(.L_x_44) ;  /* 0x0000007000017945 */ /* 0x000fe60003800000 */
[----:B------:R-:W-:-:S04]  /*2940*/  FMUL R5, R5, R90 ;  /* 0x0000005a05057220 */ /* 0x000fc80000400000 */
[----:B------:R-:W-:-:S05]  /*2950*/  FFMA R5, R30, R23, R5 ;  /* 0x000000171e057223 */ /* 0x000fca0000000005 */
[----:B------:R-:W-:-:S05]  /*2960*/  F2FP.F16.F32.PACK_AB R5, RZ, R5 ;  /* 0x00000005ff05723e */ /* 0x000fca00000000ff */
[----:B------:R0:W-:Y:S01]  /*2970*/  @P1 STG.E.U16 desc[UR38][R12.64+0x10], R5 ;  /* 0x000010050c001986 */ /* 0x0001e2000c101526 */
[----:B------:R-:W-:Y:S05]  /*2980*/  @!P0 BRA `(.L_x_45) ;  /* 0x0000000000048947 */ /* 0x000fea0003800000 */
[----:B------:R0:W5:Y:S02]  /*2990*/  LDG.E.LTC128B.U16 R24, desc[UR38][R8.64+0x12] ;  /* 0x0000122608187981 */ /* 0x000164000c1e1520 */
.L_x_45:
[----:B------:R-:W-:Y:S05]  /*29a0*/  BSYNC B1 ;  /* 0x0000000000017941 */ /* 0x000fea0003800000 */
.L_x_44:
        /* <DEDUP_REMOVED lines=10> */
.L_x_47:
[----:B------:R-:W-:Y:S05]  /*2a50*/  BSYNC B1 ;  /* 0x0000000000017941 */ /* 0x000fea0003800000 */
.L_x_46:
        /* <DEDUP_REMOVED lines=10> */
.L_x_49:
[----:B------:R-:W-:Y:S05]  /*2b00*/  BSYNC B1 ;  /* 0x0000000000017941 */ /* 0x000fea0003800000 */
.L_x_48:
[----:B0----5:R-:W-:Y:S01]  /*2b10*/  HADD2.F32 R5, -RZ, R24.H0_H0 ;  /* 0x20000018ff057230 */ /* 0x021fe20000004100 */
        /* <DEDUP_REMOVED lines=8> */
.L_x_51:
[----:B------:R-:W-:Y:S05]  /*2ba0*/  BSYNC B1 ;  /* 0x0000000000017941 */ /* 0x000fea0003800000 */
.L_x_50:
        /* <DEDUP_REMOVED lines=9> */
.L_x_53:
[----:B------:R-:W-:Y:S05]  /*2c40*/  BSYNC B1 ;  /* 0x0000000000017941 */ /* 0x000fea0003800000 */
.L_x_52:
        /* <DEDUP_REMOVED lines=10> */
.L_x_55:
[----:B------:R-:W-:Y:S05]  /*2cf0*/  BSYNC B1 ;  /* 0x0000000000017941 */ /* 0x000fea0003800000 */
.L_x_54:
        /* <DEDUP_REMOVED lines=10> */
.L_x_57:
[----:B------:R-:W-:Y:S05]  /*2da0*/  BSYNC B1 ;  /* 0x0000000000017941 */ /* 0x000fea0003800000 */
.L_x_56:
        /* <DEDUP_REMOVED lines=9> */
.L_x_59:
[----:B------:R-:W-:Y:S05]  /*2e40*/  BSYNC B1 ;  /* 0x0000000000017941 */ /* 0x000fea0003800000 */
.L_x_58:
        /* <DEDUP_REMOVED lines=9> */
.L_x_61:
[----:B------:R-:W-:Y:S05]  /*2ee0*/  BSYNC B1 ;  /* 0x0000000000017941 */ /* 0x000fea0003800000 */
.L_x_60:
        /* <DEDUP_REMOVED lines=10> */
.L_x_63:
[----:B------:R-:W-:Y:S05]  /*2f90*/  BSYNC B1 ;  /* 0x0000000000017941 */ /* 0x000fea0003800000 */
.L_x_62:
        /* <DEDUP_REMOVED lines=10> */
.L_x_65:
[----:B------:R-:W-:Y:S05]  /*3040*/  BSYNC B1 ;  /* 0x0000000000017941 */ /* 0x000fea0003800000 */
.L_x_64:
        /* <DEDUP_REMOVED lines=9> */
.L_x_67:
[----:B------:R-:W-:Y:S05]  /*30e0*/  BSYNC B1 ;  /* 0x0000000000017941 */ /* 0x000fea0003800000 */
.L_x_66:
        /* <DEDUP_REMOVED lines=9> */
.L_x_69:
[----:B------:R-:W-:Y:S05]  /*3180*/  BSYNC B1 ;  /* 0x0000000000017941 */ /* 0x000fea0003800000 */
.L_x_68:
        /* <DEDUP_REMOVED lines=10> */
.L_x_71:
[----:B------:R-:W-:Y:S05]  /*3230*/  BSYNC B1 ;  /* 0x0000000000017941 */ /* 0x000fea0003800000 */
.L_x_70:
        /* <DEDUP_REMOVED lines=10> */
.L_x_73:
[----:B------:R-:W-:Y:S05]  /*32e0*/  BSYNC B1 ;  /* 0x0000000000017941 */ /* 0x000fea0003800000 */
.L_x_72:
        /* <DEDUP_REMOVED lines=9> */
.L_x_75:
[----:B------:R-:W-:Y:S05]  /*3380*/  BSYNC B1 ;  /* 0x0000000000017941 */ /* 0x000fea0003800000 */
.L_x_74:
        /* <DEDUP_REMOVED lines=9> */
.L_x_77:
[----:B------:R-:W-:Y:S05]  /*3420*/  BSYNC B1 ;  /* 0x0000000000017941 */ /* 0x000fea0003800000 */
.L_x_76:
        /* <DEDUP_REMOVED lines=10> */
.L_x_79:
[----:B------:R-:W-:Y:S05]  /*34d0*/  BSYNC B1 ;  /* 0x0000000000017941 */ /* 0x000fea0003800000 */
.L_x_78:
        /* <DEDUP_REMOVED lines=10> */
.L_x_81:
[----:B------:R-:W-:Y:S05]  /*3580*/  BSYNC B1 ;  /* 0x0000000000017941 */ /* 0x000fea0003800000 */
.L_x_80:
        /* <DEDUP_REMOVED lines=9> */
.L_x_83:
[----:B------:R-:W-:Y:S05]  /*3620*/  BSYNC B1 ;  /* 0x0000000000017941 */ /* 0x000fea0003800000 */
.L_x_82:
        /* <DEDUP_REMOVED lines=9> */
.L_x_85:
[----:B------:R-:W-:Y:S05]  /*36c0*/  BSYNC B1 ;  /* 0x0000000000017941 */ /* 0x000fea0003800000 */
.L_x_84:
        /* <DEDUP_REMOVED lines=10> */
.L_x_87:
[----:B------:R-:W-:Y:S05]  /*3770*/  BSYNC B1 ;  /* 0x0000000000017941 */ /* 0x000fea0003800000 */
.L_x_86:
        /* <DEDUP_REMOVED lines=10> */
.L_x_89:
[----:B------:R-:W-:Y:S05]  /*3820*/  BSYNC B1 ;  /* 0x0000000000017941 */ /* 0x000fea0003800000 */
.L_x_88:
        /* <DEDUP_REMOVED lines=9> */
.L_x_91:
[----:B------:R-:W-:Y:S05]  /*38c0*/  BSYNC B1 ;  /* 0x0000000000017941 */ /* 0x000fea0003800000 */
.L_x_90:
        /* <DEDUP_REMOVED lines=9> */
.L_x_93:
[----:B------:R-:W-:Y:S05]  /*3960*/  BSYNC B1 ;  /* 0x0000000000017941 */ /* 0x000fea0003800000 */
.L_x_92:
        /* <DEDUP_REMOVED lines=10> */
.L_x_95:
[----:B------:R-:W-:Y:S05]  /*3a10*/  BSYNC B1 ;  /* 0x0000000000017941 */ /* 0x000fea0003800000 */
.L_x_94:
        /* <DEDUP_REMOVED lines=10> */
.L_x_97:
[----:B------:R-:W-:Y:S05]  /*3ac0*/  BSYNC B1 ;  /* 0x0000000000017941 */ /* 0x000fea0003800000 */
.L_x_96:
        /* <DEDUP_REMOVED lines=9> */
.L_x_99:
[----:B------:R-:W-:Y:S05]  /*3b60*/  BSYNC B1 ;  /* 0x0000000000017941 */ /* 0x000fea0003800000 */
.L_x_98:
        /* <DEDUP_REMOVED lines=9> */
.L_x_101:
[----:B------:R-:W-:Y:S05]  /*3c00*/  BSYNC B1 ;  /* 0x0000000000017941 */ /* 0x000fea0003800000 */
.L_x_100:
        /* <DEDUP_REMOVED lines=10> */
.L_x_103:
[----:B------:R-:W-:Y:S05]  /*3cb0*/  BSYNC B1 ;  /* 0x0000000000017941 */ /* 0x000fea0003800000 */
.L_x_102:
        /* <DEDUP_REMOVED lines=10> */
.L_x_105:
[----:B------:R-:W-:Y:S05]  /*3d60*/  BSYNC B1 ;  /* 0x0000000000017941 */ /* 0x000fea0003800000 */
.L_x_104:
        /* <DEDUP_REMOVED lines=9> */
.L_x_107:
[----:B------:R-:W-:Y:S05]  /*3e00*/  BSYNC B1 ;  /* 0x0000000000017941 */ /* 0x000fea0003800000 */
.L_x_106:
        /* <DEDUP_REMOVED lines=9> */
.L_x_109:
[----:B------:R-:W-:Y:S05]  /*3ea0*/  BSYNC B1 ;  /* 0x0000000000017941 */ /* 0x000fea0003800000 */
.L_x_108:
        /* <DEDUP_REMOVED lines=10> */
.L_x_111:
[----:B------:R-:W-:Y:S05]  /*3f50*/  BSYNC B1 ;  /* 0x0000000000017941 */ /* 0x000fea0003800000 */
.L_x_110:
        /* <DEDUP_REMOVED lines=10> */
.L_x_113:
[----:B------:R-:W-:Y:S05]  /*4000*/  BSYNC B1 ;  /* 0x0000000000017941 */ /* 0x000fea0003800000 */
.L_x_112:
        /* <DEDUP_REMOVED lines=9> */
.L_x_115:
[----:B------:R-:W-:Y:S05]  /*40a0*/  BSYNC B1 ;  /* 0x0000000000017941 */ /* 0x000fea0003800000 */
.L_x_114:
        /* <DEDUP_REMOVED lines=9> */
.L_x_117:
[----:B------:R-:W-:Y:S05]  /*4140*/  BSYNC B1 ;  /* 0x0000000000017941 */ /* 0x000fea0003800000 */
.L_x_116:
        /* <DEDUP_REMOVED lines=10> */
.L_x_119:
[----:B------:R-:W-:Y:S05]  /*41f0*/  BSYNC B1 ;  /* 0x0000000000017941 */ /* 0x000fea0003800000 */
.L_x_118:
        /* <DEDUP_REMOVED lines=10> */
.L_x_121:
[----:B------:R-:W-:Y:S05]  /*42a0*/  BSYNC B1 ;  /* 0x0000000000017941 */ /* 0x000fea0003800000 */
.L_x_120:
        /* <DEDUP_REMOVED lines=9> */
.L_x_123:
[----:B------:R-:W-:Y:S05]  /*4340*/  BSYNC B1 ;  /* 0x0000000000017941 */ /* 0x000fea0003800000 */
.L_x_122:
        /* <DEDUP_REMOVED lines=9> */
.L_x_125:
[----:B------:R-:W-:Y:S05]  /*43e0*/  BSYNC B1 ;  /* 0x0000000000017941 */ /* 0x000fea0003800000 */
.L_x_124:
        /* <DEDUP_REMOVED lines=10> */
.L_x_127:
[----:B------:R-:W-:Y:S05]  /*4490*/  BSYNC B1 ;  /* 0x0000000000017941 */ /* 0x000fea0003800000 */
.L_x_126:
        /* <DEDUP_REMOVED lines=10> */
.L_x_129:
[----:B------:R-:W-:Y:S05]  /*4540*/  BSYNC B1 ;  /* 0x0000000000017941 */ /* 0x000fea0003800000 */
.L_x_128:
        /* <DEDUP_REMOVED lines=9> */
.L_x_131:
[----:B------:R-:W-:Y:S05]  /*45e0*/  BSYNC B1 ;  /* 0x0000000000017941 */ /* 0x000fea0003800000 */
.L_x_130:
        /* <DEDUP_REMOVED lines=9> */
.L_x_133:
[----:B------:R-:W-:Y:S05]  /*4680*/  BSYNC B1 ;  /* 0x0000000000017941 */ /* 0x000fea0003800000 */
.L_x_132:
        /* <DEDUP_REMOVED lines=10> */
.L_x_135:
[----:B------:R-:W-:Y:S05]  /*4730*/  BSYNC B1 ;  /* 0x0000000000017941 */ /* 0x000fea0003800000 */
.L_x_134:
        /* <DEDUP_REMOVED lines=10> */
.L_x_137:
[----:B------:R-:W-:Y:S05]  /*47e0*/  BSYNC B1 ;  /* 0x0000000000017941 */ /* 0x000fea0003800000 */
.L_x_136:
        /* <DEDUP_REMOVED lines=9> */
.L_x_139:
[----:B------:R-:W-:Y:S05]  /*4880*/  BSYNC B1 ;  /* 0x0000000000017941 */ /* 0x000fea0003800000 */
.L_x_138:
        /* <DEDUP_REMOVED lines=9> */
.L_x_141:
[----:B------:R-:W-:Y:S05]  /*4920*/  BSYNC B1 ;  /* 0x0000000000017941 */ /* 0x000fea0003800000 */
.L_x_140:
        /* <DEDUP_REMOVED lines=10> */
.L_x_143:
[----:B------:R-:W-:Y:S05]  /*49d0*/  BSYNC B1 ;  /* 0x0000000000017941 */ /* 0x000fea0003800000 */
.L_x_142:
        /* <DEDUP_REMOVED lines=10> */
.L_x_145:
[----:B------:R-:W-:Y:S05]  /*4a80*/  BSYNC B1 ;  /* 0x0000000000017941 */ /* 0x000fea0003800000 */
.L_x_144:
        /* <DEDUP_REMOVED lines=9> */
.L_x_147:
[----:B------:R-:W-:Y:S05]  /*4b20*/  BSYNC B1 ;  /* 0x0000000000017941 */ /* 0x000fea0003800000 */
.L_x_146:
        /* <DEDUP_REMOVED lines=9> */
.L_x_149:
[----:B------:R-:W-:Y:S05]  /*4bc0*/  BSYNC B1 ;  /* 0x0000000000017941 */ /* 0x000fea0003800000 */
.L_x_148:
        /* <DEDUP_REMOVED lines=10> */
.L_x_151:
[----:B------:R-:W-:Y:S05]  /*4c70*/  BSYNC B1 ;  /* 0x0000000000017941 */ /* 0x000fea0003800000 */
.L_x_150:
[----:B-----5:R-:W-:Y:S01]  /*4c80*/  HADD2.F32 R5, -RZ, R24.H0_H0 ;  /* 0x20000018ff057230 */ /* 0x020fe20000004100 */
[----:B------:R-:W-:Y:S01]  /*4c90*/  ISETP.GT.AND P0, PT, R4, 0x79, PT ;  /* 0x000000790400780c */ /* 0x000fe20003f04270 */
[----:B------:R-:W-:Y:S01]  /*4ca0*/  @P2 IMAD.MOV.U32 R4, RZ, RZ, R10 ;  /* 0x000000ffff042224 */ /* 0x000fe200078e000a */
[----:B------:R-:W-:Y:S02]  /*4cb0*/  BSSY B1, `(.L_x_152) ;  /* 0x000000a000017945 */ /* 0x000fe40003800000 */
[----:B------:R-:W-:Y:S01]  /*4cc0*/  FMUL R5, R5, R90 ;  /* 0x0000005a05057220 */ /* 0x000fe20000400000 */
[----:B------:R-:W-:-:S03]  /*4cd0*/  ISETP.GT.AND P3, PT, R3, RZ, P0 ;  /* 0x000000ff0300720c */ /* 0x000fc60000764270 */
[----:B------:R-:W-:-:S05]  /*4ce0*/  FFMA R5, R84, R23, R5 ;  /* 0x0000001754057223 */ /* 0x000fca0000000005 */
[----:B------:R-:W-:-:S04]  /*4cf0*/  F2FP.F16.F32.PACK_AB R5, RZ, R5 ;  /* 0x00000005ff05723e */ /* 0x000fc800000000ff */
[----:B0-----:R-:W-:Y:S01]  /*4d00*/  PRMT R14, R5, 0x7610, R14 ;  /* 0x00007610050e7816 */ /* 0x001fe2000000000e */
[----:B------:R-:W-:-:S05]  /*4d10*/  @P2 IMAD.MOV.U32 R5, RZ, RZ, R11 ;  /* 0x000000ffff052224 */ /* 0x000fca00078e000b */
[----:B------:R0:W-:Y:S01]  /*4d20*/  @P2 STG.E.U16 desc[UR38][R4.64+0xf0], R14 ;  /* 0x0000f00e04002986 */ /* 0x0001e2000c101526 */
[----:B------:R-:W-:Y:S05]  /*4d30*/  @!P3 BRA `(.L_x_153) ;  /* 0x000000000004b947 */ /* 0x000fea0003800000 */
[----:B------:R0:W5:Y:S02]  /*4d40*/  LDG.E.LTC128B.U16 R24, desc[UR38][R6.64+0xf2] ;  /* 0x0000f22606187981 */ /* 0x000164000c1e1520 */
.L_x_153:
[----:B------:R-:W-:Y:S05]  /*4d50*/  BSYNC B1 ;  /* 0x0000000000017941 */ /* 0x000fea0003800000 */
.L_x_152:
        /* <DEDUP_REMOVED lines=9> */
.L_x_155:
[----:B------:R-:W-:Y:S05]  /*4df0*/  BSYNC B1 ;  /* 0x0000000000017941 */ /* 0x000fea0003800000 */
.L_x_154:
[----:B-----5:R-:W-:Y:S01]  /*4e00*/  HADD2.F32 R5, -RZ, R24.H0_H0 ;  /* 0x20000018ff057230 */ /* 0x020fe20000004100 */
[----:B------:R-:W-:Y:S01]  /*4e10*/  ISETP.GT.AND P0, PT, R3, 0x8, P0 ;  /* 0x000000080300780c */ /* 0x000fe20000704270 */
[----:B0-----:R-:W-:Y:S01]  /*4e20*/  @P1 IMAD.MOV.U32 R4, RZ, RZ, R12 ;  /* 0x000000ffff041224 */ /* 0x001fe200078e000c */
[----:B------:R-:W-:Y:S02]  /*4e30*/  BSSY B1, `(.L_x_156) ;  /* 0x0000009000017945 */ /* 0x000fe40003800000 */
[----:B------:R-:W-:-:S04]  /*4e40*/  FMUL R5, R5, R90 ;  /* 0x0000005a05057220 */ /* 0x000fc80000400000 */
[----:B------:R-:W-:-:S05]  /*4e50*/  FFMA R5, R86, R23, R5 ;  /* 0x0000001756057223 */ /* 0x000fca0000000005 */
[----:B------:R-:W-:-:S04]  /*4e60*/  F2FP.F16.F32.PACK_AB R5, RZ, R5 ;  /* 0x00000005ff05723e */ /* 0x000fc800000000ff */
[----:B-1-3--:R-:W-:Y:S01]  /*4e70*/  PRMT R6, R5, 0x7610, R6 ;  /* 0x0000761005067816 */ /* 0x00afe20000000006 */
[----:B------:R-:W-:-:S05]  /*4e80*/  @P1 IMAD.MOV.U32 R5, RZ, RZ, R13 ;  /* 0x000000ffff051224 */ /* 0x000fca00078e000d */
[----:B------:R0:W-:Y:S01]  /*4e90*/  @P1 STG.E.U16 desc[UR38][R4.64+0xf0], R6 ;  /* 0x0000f00604001986 */ /* 0x0001e2000c101526 */
[----:B------:R-:W-:Y:S05]  /*4ea0*/  @!P0 BRA `(.L_x_157) ;  /* 0x0000000000048947 */ /* 0x000fea0003800000 */
[----:B------:R1:W5:Y:S02]  /*4eb0*/  LDG.E.LTC128B.U16 R24, desc[UR38][R8.64+0xf2] ;  /* 0x0000f22608187981 */ /* 0x000364000c1e1520 */
.L_x_157:
[----:B------:R-:W-:Y:S05]  /*4ec0*/  BSYNC B1 ;  /* 0x0000000000017941 */ /* 0x000fea0003800000 */
.L_x_156:
[----:B------:R-:W-:Y:S05]  /*4ed0*/  @!P0 BRA `(.L_x_158) ;  /* 0x0000001000e88947 */ /* 0x000fea0003800000 */
[----:B-----5:R-:W-:-:S05]  /*4ee0*/  HADD2.F32 R3, -RZ, R24.H0_H0 ;  /* 0x20000018ff037230 */ /* 0x020fca0000004100 */
[----:B0-----:R-:W-:-:S04]  /*4ef0*/  FMUL R4, R3, R90 ;  /* 0x0000005a03047220 */ /* 0x001fc80000400000 */
[----:B------:R-:W-:-:S05]  /*4f00*/  FFMA R4, R87, R23, R4 ;  /* 0x0000001757047223 */ /* 0x000fca0000000004 */
[----:B------:R-:W-:-:S05]  /*4f10*/  F2FP.F16.F32.PACK_AB R4, RZ, R4 ;  /* 0x00000004ff04723e */ /* 0x000fca00000000ff */
[----:B------:R3:W-:Y:S01]  /*4f20*/  STG.E.U16 desc[UR38][R12.64+0xf2], R4 ;  /* 0x0000f2040c007986 */ /* 0x0007e2000c101526 */
[----:B------:R-:W-:Y:S05]  /*4f30*/  BRA `(.L_x_158) ;  /* 0x0000001000d07947 */ /* 0x000fea0003800000 */
.L_x_33:
[----:B------:R-:W-:Y:S01]  /*4f40*/  ISETP.GT.AND P3, PT, R4, 0x1, PT ;  /* 0x000000010400780c */ /* 0x000fe20003f64270 */
[----:B------:R-:W-:Y:S01]  /*4f50*/  ULDC.64 UR4, c[0x0][0x5c0] ;  /* 0x0001700000047ab9 */ /* 0x000fe20000000a00 */
[-C--:B------:R-:W-:Y:S01]  /*4f60*/  FMUL R24, R24, R23.reuse ;  /* 0x0000001718187220 */ /* 0x080fe20000400000 */
[----:B------:R-:W-:Y:S01]  /*4f70*/  LEA R6, P4, R106, UR4, 0x1 ;  /* 0x000000046a067c11 */ /* 0x000fe2000f8808ff */
[-C--:B------:R-:W-:Y:S01]  /*4f80*/  FMUL R25, R25, R23.reuse ;  /* 0x0000001719197220 */ /* 0x080fe20000400000 */
[----:B------:R-:W-:Y:S01]  /*4f90*/  ISETP.GT.AND P0, PT, R3, RZ, P3 ;  /* 0x000000ff0300720c */ /* 0x000fe20001f04270 */
[-C--:B------:R-:W-:Y:S01]  /*4fa0*/  FMUL R26, R26, R23.reuse ;  /* 0x000000171a1a7220 */ /* 0x080fe20000400000 */
[----:B------:R-:W-:Y:S01]  /*4fb0*/  F2FP.F16.F32.PACK_AB R24, RZ, R24 ;  /* 0x00000018ff18723e */ /* 0x000fe200000000ff */
[-C--:B------:R-:W-:Y:S01]  /*4fc0*/  FMUL R27, R27, R23.reuse ;  /* 0x000000171b1b7220 */ /* 0x080fe20000400000 */
[----:B------:R-:W-:Y:S01]  /*4fd0*/  LEA.HI.X R7, R106, UR5, R103, 0x1, P4 ;  /* 0x000000056a077c11 */ /* 0x000fe2000a0f0c67 */
[----:B------:R-:W-:Y:S01]  /*4fe0*/  FMUL R28, R28, R23 ;  /* 0x000000171c1c7220 */ /* 0x000fe20000400000 */
[----:B------:R-:W-:Y:S01]  /*4ff0*/  F2FP.F16.F32.PACK_AB R25, RZ, R25 ;  /* 0x00000019ff19723e */ /* 0x000fe200000000ff */
[-C--:B------:R-:W-:Y:S01]  /*5000*/  FMUL R29, R29, R23.reuse ;  /* 0x000000171d1d7220 */ /* 0x080fe20000400000 */
[----:B------:R-:W-:Y:S01]  /*5010*/  ISETP.GT.AND P2, PT, R3, 0x8, P2 ;  /* 0x000000080300780c */ /* 0x000fe20001744270 */
[----:B------:R-:W-:Y:S01]  /*5020*/  @P1 STG.E.U16 desc[UR38][R6.64], R24 ;  /* 0x0000001806001986 */ /* 0x000fe2000c101526 */
[----:B------:R-:W-:Y:S01]  /*5030*/  ISETP.GT.AND P1, PT, R4, 0x8, PT ;  /* 0x000000080400780c */ /* 0x000fe20003f24270 */
[-C--:B------:R-:W-:Y:S01]  /*5040*/  FMUL R30, R30, R23.reuse ;  /* 0x000000171e1e7220 */ /* 0x080fe20000400000 */
[C---:B------:R-:W-:Y:S01]  /*5050*/  SHF.L.U64.HI R5, R91.reuse, 0x1, R92 ;  /* 0x000000015b057819 */ /* 0x040fe2000001025c */
[----:B------:R-:W-:Y:S01]  /*5060*/  @P0 STG.E.U16 desc[UR38][R6.64+0x2], R25 ;  /* 0x0000021906000986 */ /* 0x000fe2000c101526 */
[----:B------:R-:W-:Y:S01]  /*5070*/  LEA R8, P5, R91, R6, 0x1 ;  /* 0x000000065b087211 */ /* 0x000fe200078a08ff */
[-C--:B------:R-:W-:Y:S01]  /*5080*/  FMUL R31, R31, R23.reuse ;  /* 0x000000171f1f7220 */ /* 0x080fe20000400000 */
[----:B------:R-:W-:Y:S01]  /*5090*/  ISETP.GT.AND P3, PT, R3, 0x8, P3 ;  /* 0x000000080300780c */ /* 0x000fe20001f64270 */
[-C--:B------:R-:W-:Y:S01]  /*50a0*/  FMUL R32, R32, R23.reuse ;  /* 0x0000001720207220 */ /* 0x080fe20000400000 */
[----:B------:R-:W-:Y:S01]  /*50b0*/  ISETP.GT.AND P0, PT, R4, 0x9, PT ;  /* 0x000000090400780c */ /* 0x000fe20003f04270 */
[----:B------:R-:W-:Y:S01]  /*50c0*/  IMAD.X R9, R5, 0x1, R7, P5 ;  /* 0x0000000105097824 */ /* 0x000fe200028e0607 */
[----:B------:R-:W-:Y:S01]  /*50d0*/  ISETP.GT.AND P4, PT, R3, RZ, P1 ;  /* 0x000000ff0300720c */ /* 0x000fe20000f84270 */
[-C--:B------:R-:W-:Y:S01]  /*50e0*/  FMUL R33, R33, R23.reuse ;  /* 0x0000001721217220 */ /* 0x080fe20000400000 */
[----:B------:R-:W-:Y:S01]  /*50f0*/  F2FP.F16.F32.PACK_AB R26, RZ, R26 ;  /* 0x0000001aff1a723e */ /* 0x000fe200000000ff */
[-C--:B------:R-:W-:Y:S01]  /*5100*/  FMUL R34, R34, R23.reuse ;  /* 0x0000001722227220 */ /* 0x080fe20000400000 */
[----:B------:R-:W-:Y:S01]  /*5110*/  ISETP.GT.AND P5, PT, R3, RZ, P0 ;  /* 0x000000ff0300720c */ /* 0x000fe200007a4270 */
[----:B------:R-:W-:Y:S01]  /*5120*/  FMUL R35, R35, R23 ;  /* 0x0000001723237220 */ /* 0x000fe20000400000 */
[----:B------:R-:W-:Y:S01]  /*5130*/  F2FP.F16.F32.PACK_AB R27, RZ, R27 ;  /* 0x0000001bff1b723e */ /* 0x000fe200000000ff */
[----:B------:R-:W-:Y:S01]  /*5140*/  @P2 STG.E.U16 desc[UR38][R8.64], R26 ;  /* 0x0000001a08002986 */ /* 0x000fe2000c101526 */
[----:B------:R-:W-:Y:S01]  /*5150*/  F2FP.F16.F32.PACK_AB R28, RZ, R28 ;  /* 0x0000001cff1c723e */ /* 0x000fe200000000ff */
[-C--:B------:R-:W-:Y:S01]  /*5160*/  FMUL R36, R36, R23.reuse ;  /* 0x0000001724247220 */ /* 0x080fe20000400000 */
[----:B------:R-:W-:Y:S01]  /*5170*/  ISETP.GT.AND P2, PT, R3, 0x8, P1 ;  /* 0x000000080300780c */ /* 0x000fe20000f44270 */
[----:B------:R-:W-:Y:S01]  /*5180*/  @P3 STG.E.U16 desc[UR38][R8.64+0x2], R27 ;  /* 0x0000021b08003986 */ /* 0x000fe2000c101526 */
[----:B------:R-:W-:Y:S01]  /*5190*/  ISETP.GT.AND P1, PT, R4, 0x10, PT ;  /* 0x000000100400780c */ /* 0x000fe20003f24270 */
[----:B------:R-:W-:Y:S01]  /*51a0*/  FMUL R37, R37, R23 ;  /* 0x0000001725257220 */ /* 0x000fe20000400000 */
[----:B------:R-:W-:Y:S01]  /*51b0*/  F2FP.F16.F32.PACK_AB R29, RZ, R29 ;  /* 0x0000001dff1d723e */ /* 0x000fe200000000ff */
[----:B------:R-:W-:Y:S01]  /*51c0*/  @P4 STG.E.U16 desc[UR38][R6.64+0x10], R28 ;  /* 0x0000101c06004986 */ /* 0x000fe2000c101526 */
[C---:B------:R-:W-:Y:S01]  /*51d0*/  ISETP.GT.AND P3, PT, R3.reuse, 0x8, P0 ;  /* 0x000000080300780c */ /* 0x040fe20000764270 */
[-C--:B------:R-:W-:Y:S01]  /*51e0*/  FMUL R38, R38, R23.reuse ;  /* 0x0000001726267220 */ /* 0x080fe20000400000 */
[----:B------:R-:W-:Y:S01]  /*51f0*/  ISETP.GT.AND P0, PT, R4, 0x11, PT ;  /* 0x000000110400780c */ /* 0x000fe20003f04270 */
[----:B------:R-:W-:Y:S01]  /*5200*/  @P5 STG.E.U16 desc[UR38][R6.64+0x12], R29 ;  /* 0x0000121d06005986 */ /* 0x000fe2000c101526 */
        /* <DEDUP_REMOVED lines=161> */
[----:B------:R-:W-:Y:S01]  /*5c20*/  FMUL R87, R87, R23 ;  /* 0x0000001757577220 */ /* 0x000fe20000400000 */
[----:B------:R-:W-:-:S02]  /*5c30*/  F2FP.F16.F32.PACK_AB R62, RZ, R62 ;  /* 0x0000003eff3e723e */ /* 0x000fc400000000ff */
[C---:B------:R-:W-:Y:S02]  /*5c40*/  ISETP.GT.AND P5, PT, R3.reuse, RZ, P0 ;  /* 0x000000ff0300720c */ /* 0x040fe400007a4270 */
[----:B------:R-:W-:Y:S01]  /*5c50*/  F2FP.F16.F32.PACK_AB R63, RZ, R63 ;  /* 0x0000003fff3f723e */ /* 0x000fe200000000ff */
[----:B------:R-:W-:Y:S01]  /*5c60*/  @P2 STG.E.U16 desc[UR38][R8.64+0x90], R62 ;  /* 0x0000903e08002986 */ /* 0x000fe2000c101526 */
[----:B------:R-:W-:Y:S02]  /*5c70*/  F2FP.F16.F32.PACK_AB R64, RZ, R64 ;  /* 0x00000040ff40723e */ /* 0x000fe400000000ff */
[C---:B------:R-:W-:Y:S01]  /*5c80*/  ISETP.GT.AND P2, PT, R3.reuse, 0x8, P1 ;  /* 0x000000080300780c */ /* 0x040fe20000f44270 */
[----:B------:R-:W-:Y:S01]  /*5c90*/  @P3 STG.E.U16 desc[UR38][R8.64+0x92], R63 ;  /* 0x0000923f08003986 */ /* 0x000fe2000c101526 */
[----:B------:R-:W-:Y:S02]  /*5ca0*/  ISETP.GT.AND P1, PT, R4, 0x58, PT ;  /* 0x000000580400780c */ /* 0x000fe40003f24270 */
[----:B------:R-:W-:Y:S01]  /*5cb0*/  F2FP.F16.F32.PACK_AB R65, RZ, R65 ;  /* 0x00000041ff41723e */ /* 0x000fe200000000ff */
[----:B------:R-:W-:Y:S01]  /*5cc0*/  @P4 STG.E.U16 desc[UR38][R6.64+0xa0], R64 ;  /* 0x0000a04006004986 */ /* 0x000fe2000c101526 */
[----:B------:R-:W-:-:S02]  /*5cd0*/  ISETP.GT.AND P3, PT, R3, 0x8, P0 ;  /* 0x000000080300780c */ /* 0x000fc40000764270 */
[----:B------:R-:W-:Y:S01]  /*5ce0*/  ISETP.GT.AND P0, PT, R4, 0x59, PT ;  /* 0x000000590400780c */ /* 0x000fe20003f04270 */
[----:B------:R-:W-:Y:S01]  /*5cf0*/  @P5 STG.E.U16 desc[UR38][R6.64+0xa2], R65 ;  /* 0x0000a24106005986 */ /* 0x000fe2000c101526 */
[C---:B------:R-:W-:Y:S02]  /*5d00*/  ISETP.GT.AND P4, PT, R3.reuse, RZ, P1 ;  /* 0x000000ff0300720c */ /* 0x040fe40000f84270 */
[----:B------:R-:W-:Y:S02]  /*5d10*/  F2FP.F16.F32.PACK_AB R66, RZ, R66 ;  /* 0x00000042ff42723e */ /* 0x000fe400000000ff */
[----:B------:R-:W-:Y:S02]  /*5d20*/  ISETP.GT.AND P5, PT, R3, RZ, P0 ;  /* 0x000000ff0300720c */ /* 0x000fe400007a4270 */
[----:B------:R-:W-:Y:S01]  /*5d30*/  F2FP.F16.F32.PACK_AB R67, RZ, R67 ;  /* 0x00000043ff43723e */ /* 0x000fe200000000ff */
[----:B------:R-:W-:Y:S01]  /*5d40*/  @P2 STG.E.U16 desc[UR38][R8.64+0xa0], R66 ;  /* 0x0000a04208002986 */ /* 0x000fe2000c101526 */
[----:B------:R-:W-:-:S02]  /*5d50*/  F2FP.F16.F32.PACK_AB R68, RZ, R68 ;  /* 0x00000044ff44723e */ /* 0x000fc400000000ff */
[C---:B------:R-:W-:Y:S01]  /*5d60*/  ISETP.GT.AND P2, PT, R3.reuse, 0x8, P1 ;  /* 0x000000080300780c */ /* 0x040fe20000f44270 */
[----:B------:R-:W-:Y:S01]  /*5d70*/  @P3 STG.E.U16 desc[UR38][R8.64+0xa2], R67 ;  /* 0x0000a24308003986 */ /* 0x000fe2000c101526 */
[C---:B------:R-:W-:Y:S02]  /*5d80*/  ISETP.GT.AND P1, PT, R4.reuse, 0x60, PT ;  /* 0x000000600400780c */ /* 0x040fe40003f24270 */
[----:B------:R-:W-:Y:S01]  /*5d90*/  F2FP.F16.F32.PACK_AB R69, RZ, R69 ;  /* 0x00000045ff45723e */ /* 0x000fe200000000ff */
[----:B------:R-:W-:Y:S01]  /*5da0*/  @P4 STG.E.U16 desc[UR38][R6.64+0xb0], R68 ;  /* 0x0000b04406004986 */ /* 0x000fe2000c101526 */
[C---:B------:R-:W-:Y:S02]  /*5db0*/  ISETP.GT.AND P3, PT, R3.reuse, 0x8, P0 ;  /* 0x000000080300780c */ /* 0x040fe40000764270 */
[----:B------:R-:W-:Y:S01]  /*5dc0*/  ISETP.GT.AND P0, PT, R4, 0x61, PT ;  /* 0x000000610400780c */ /* 0x000fe20003f04270 */
[----:B------:R-:W-:Y:S01]  /*5dd0*/  @P5 STG.E.U16 desc[UR38][R6.64+0xb2], R69 ;  /* 0x0000b24506005986 */ /* 0x000fe2000c101526 */
[----:B------:R-:W-:-:S02]  /*5de0*/  ISETP.GT.AND P4, PT, R3, RZ, P1 ;  /* 0x000000ff0300720c */ /* 0x000fc40000f84270 */
[C---:B------:R-:W-:Y:S02]  /*5df0*/  ISETP.GT.AND P5, PT, R3.reuse, RZ, P0 ;  /* 0x000000ff0300720c */ /* 0x040fe400007a4270 */
[----:B------:R-:W-:Y:S02]  /*5e00*/  F2FP.F16.F32.PACK_AB R70, RZ, R70 ;  /* 0x00000046ff46723e */ /* 0x000fe400000000ff */
[----:B------:R-:W-:Y:S02]  /*5e10*/  F2FP.F16.F32.PACK_AB R71, RZ, R71 ;  /* 0x00000047ff47723e */ /* 0x000fe400000000ff */
[----:B------:R-:W-:Y:S01]  /*5e20*/  F2FP.F16.F32.PACK_AB R72, RZ, R72 ;  /* 0x00000048ff48723e */ /* 0x000fe200000000ff */
[----:B------:R-:W-:Y:S01]  /*5e30*/  @P2 STG.E.U16 desc[UR38][R8.64+0xb0], R70 ;  /* 0x0000b04608002986 */ /* 0x000fe2000c101526 */
[----:B------:R-:W-:Y:S02]  /*5e40*/  F2FP.F16.F32.PACK_AB R73, RZ, R73 ;  /* 0x00000049ff49723e */ /* 0x000fe400000000ff */
[C---:B------:R-:W-:Y:S01]  /*5e50*/  ISETP.GT.AND P1, PT, R3.reuse, 0x8, P1 ;  /* 0x000000080300780c */ /* 0x040fe20000f24270 */
[----:B------:R-:W-:Y:S01]  /*5e60*/  @P3 STG.E.U16 desc[UR38][R8.64+0xb2], R71 ;  /* 0x0000b24708003986 */ /* 0x000fe2000c101526 */
[----:B------:R-:W-:-:S02]  /*5e70*/  ISETP.GT.AND P2, PT, R3, 0x8, P0 ;  /* 0x000000080300780c */ /* 0x000fc40000744270 */
[C---:B------:R-:W-:Y:S01]  /*5e80*/  ISETP.GT.AND P0, PT, R4.reuse, 0x69, PT ;  /* 0x000000690400780c */ /* 0x040fe20003f04270 */
[----:B------:R-:W-:Y:S01]  /*5e90*/  @P4 STG.E.U16 desc[UR38][R6.64+0xc0], R72 ;  /* 0x0000c04806004986 */ /* 0x000fe2000c101526 */
[----:B------:R-:W-:Y:S02]  /*5ea0*/  ISETP.GT.AND P4, PT, R4, 0x68, PT ;  /* 0x000000680400780c */ /* 0x000fe40003f84270 */
[----:B------:R-:W-:Y:S01]  /*5eb0*/  F2FP.F16.F32.PACK_AB R74, RZ, R74 ;  /* 0x0000004aff4a723e */ /* 0x000fe200000000ff */
[----:B------:R-:W-:Y:S01]  /*5ec0*/  @P5 STG.E.U16 desc[UR38][R6.64+0xc2], R73 ;  /* 0x0000c24906005986 */ /* 0x000fe2000c101526 */
[C---:B------:R-:W-:Y:S02]  /*5ed0*/  ISETP.GT.AND P5, PT, R3.reuse, RZ, P4 ;  /* 0x000000ff0300720c */ /* 0x040fe400027a4270 */
[----:B------:R-:W-:Y:S01]  /*5ee0*/  ISETP.GT.AND P3, PT, R3, RZ, P0 ;  /* 0x000000ff0300720c */ /* 0x000fe20000764270 */
[----:B------:R-:W-:Y:S01]  /*5ef0*/  @P1 STG.E.U16 desc[UR38][R8.64+0xc0], R74 ;  /* 0x0000c04a08001986 */ /* 0x000fe2000c101526 */
[----:B------:R-:W-:-:S02]  /*5f00*/  F2FP.F16.F32.PACK_AB R75, RZ, R75 ;  /* 0x0000004bff4b723e */ /* 0x000fc400000000ff */
[----:B------:R-:W-:Y:S02]  /*5f10*/  F2FP.F16.F32.PACK_AB R76, RZ, R76 ;  /* 0x0000004cff4c723e */ /* 0x000fe400000000ff */
[C---:B------:R-:W-:Y:S01]  /*5f20*/  ISETP.GT.AND P4, PT, R3.reuse, 0x8, P4 ;  /* 0x000000080300780c */ /* 0x040fe20002784270 */
[----:B------:R-:W-:Y:S01]  /*5f30*/  @P2 STG.E.U16 desc[UR38][R8.64+0xc2], R75 ;  /* 0x0000c24b08002986 */ /* 0x000fe2000c101526 */
[----:B------:R-:W-:Y:S02]  /*5f40*/  F2FP.F16.F32.PACK_AB R77, RZ, R77 ;  /* 0x0000004dff4d723e */ /* 0x000fe400000000ff */
[C---:B------:R-:W-:Y:S01]  /*5f50*/  ISETP.GT.AND P2, PT, R4.reuse, 0x71, PT ;  /* 0x000000710400780c */ /* 0x040fe20003f44270 */
[----:B------:R-:W-:Y:S01]  /*5f60*/  @P5 STG.E.U16 desc[UR38][R6.64+0xd0], R76 ;  /* 0x0000d04c06005986 */ /* 0x000fe2000c101526 */
[----:B------:R-:W-:Y:S02]  /*5f70*/  ISETP.GT.AND P5, PT, R3, 0x8, P0 ;  /* 0x000000080300780c */ /* 0x000fe400007a4270 */
[C---:B------:R-:W-:Y:S01]  /*5f80*/  ISETP.GT.AND P1, PT, R4.reuse, 0x78, PT ;  /* 0x000000780400780c */ /* 0x040fe20003f24270 */
[----:B------:R-:W-:Y:S01]  /*5f90*/  @P3 STG.E.U16 desc[UR38][R6.64+0xd2], R77 ;  /* 0x0000d24d06003986 */ /* 0x000fe2000c101526 */
[----:B------:R-:W-:-:S02]  /*5fa0*/  ISETP.GT.AND P3, PT, R4, 0x70, PT ;  /* 0x000000700400780c */ /* 0x000fc40003f64270 */
[----:B------:R-:W-:Y:S01]  /*5fb0*/  ISETP.GT.AND P0, PT, R4, 0x79, PT ;  /* 0x000000790400780c */ /* 0x000fe20003f04270 */
[----:B------:R-:W-:Y:S01]  /*5fc0*/  @P4 IMAD.MOV.U32 R4, RZ, RZ, R8 ;  /* 0x000000ffff044224 */ /* 0x000fe200078e0008 */
[----:B------:R-:W-:Y:S01]  /*5fd0*/  F2FP.F16.F32.PACK_AB R78, RZ, R78 ;  /* 0x0000004eff4e723e */ /* 0x000fe200000000ff */
[----:B------:R-:W-:Y:S01]  /*5fe0*/  @P4 IMAD.MOV.U32 R5, RZ, RZ, R9 ;  /* 0x000000ffff054224 */ /* 0x000fe200078e0009 */
[----:B------:R-:W-:Y:S02]  /*5ff0*/  F2FP.F16.F32.PACK_AB R79, RZ, R79 ;  /* 0x0000004fff4f723e */ /* 0x000fe400000000ff */
[----:B------:R-:W-:Y:S02]  /*6000*/  F2FP.F16.F32.PACK_AB R80, RZ, R80 ;  /* 0x00000050ff50723e */ /* 0x000fe400000000ff */
[----:B------:R0:W-:Y:S01]  /*6010*/  @P4 STG.E.U16 desc[UR38][R4.64+0xd0], R78 ;  /* 0x0000d04e04004986 */ /* 0x0001e2000c101526 */
[----:B------:R-:W-:Y:S02]  /*6020*/  ISETP.GT.AND P4, PT, R3, RZ, P2 ;  /* 0x000000ff0300720c */ /* 0x000fe40001784270 */
[----:B------:R-:W-:-:S02]  /*6030*/  F2FP.F16.F32.PACK_AB R81, RZ, R81 ;  /* 0x00000051ff51723e */ /* 0x000fc400000000ff */
[----:B------:R-:W-:Y:S02]  /*6040*/  ISETP.GT.AND P2, PT, R3, 0x8, P2 ;  /* 0x000000080300780c */ /* 0x000fe40001744270 */
[----:B------:R-:W-:Y:S02]  /*6050*/  F2FP.F16.F32.PACK_AB R82, RZ, R82 ;  /* 0x00000052ff52723e */ /* 0x000fe400000000ff */
[----:B------:R-:W-:Y:S02]  /*6060*/  F2FP.F16.F32.PACK_AB R83, RZ, R83 ;  /* 0x00000053ff53723e */ /* 0x000fe400000000ff */
[----:B------:R-:W-:Y:S01]  /*6070*/  F2FP.F16.F32.PACK_AB R84, RZ, R84 ;  /* 0x00000054ff54723e */ /* 0x000fe200000000ff */
[----:B0-----:R-:W-:Y:S01]  /*6080*/  @P5 IMAD.MOV.U32 R4, RZ, RZ, R8 ;  /* 0x000000ffff045224 */ /* 0x001fe200078e0008 */
[----:B------:R-:W-:Y:S01]  /*6090*/  F2FP.F16.F32.PACK_AB R85, RZ, R85 ;  /* 0x00000055ff55723e */ /* 0x000fe200000000ff */
[----:B------:R-:W-:Y:S01]  /*60a0*/  @P5 IMAD.MOV.U32 R5, RZ, RZ, R9 ;  /* 0x000000ffff055224 */ /* 0x000fe200078e0009 */
[----:B------:R-:W-:-:S02]  /*60b0*/  F2FP.F16.F32.PACK_AB R86, RZ, R86 ;  /* 0x00000056ff56723e */ /* 0x000fc400000000ff */
[----:B------:R-:W-:Y:S02]  /*60c0*/  F2FP.F16.F32.PACK_AB R87, RZ, R87 ;  /* 0x00000057ff57723e */ /* 0x000fe400000000ff */
[----:B------:R0:W-:Y:S01]  /*60d0*/  @P5 STG.E.U16 desc[UR38][R4.64+0xd2], R79 ;  /* 0x0000d24f04005986 */ /* 0x0001e2000c101526 */
[C---:B------:R-:W-:Y:S02]  /*60e0*/  ISETP.GT.AND P5, PT, R3.reuse, RZ, P3 ;  /* 0x000000ff0300720c */ /* 0x040fe40001fa4270 */
[----:B------:R-:W-:-:S11]  /*60f0*/  ISETP.GT.AND P3, PT, R3, 0x8, P3 ;  /* 0x000000080300780c */ /* 0x000fd60001f64270 */
[----:B0-----:R-:W-:Y:S02]  /*6100*/  @P5 IMAD.MOV.U32 R4, RZ, RZ, R6 ;  /* 0x000000ffff045224 */ /* 0x001fe400078e0006 */
[----:B------:R-:W-:-:S05]  /*6110*/  @P5 IMAD.MOV.U32 R5, RZ, RZ, R7 ;  /* 0x000000ffff055224 */ /* 0x000fca00078e0007 */
[----:B------:R0:W-:Y:S01]  /*6120*/  @P5 STG.E.U16 desc[UR38][R4.64+0xe0], R80 ;  /* 0x0000e05004005986 */ /* 0x0001e2000c101526 */
[C---:B------:R-:W-:Y:S02]  /*6130*/  ISETP.GT.AND P5, PT, R3.reuse, RZ, P0 ;  /* 0x000000ff0300720c */ /* 0x040fe400007a4270 */
[----:B------:R-:W-:Y:S01]  /*6140*/  ISETP.GT.AND P0, PT, R3, 0x8, P0 ;  /* 0x000000080300780c */ /* 0x000fe20000704270 */
[----:B0-----:R-:W-:Y:S02]  /*6150*/  @P4 IMAD.MOV.U32 R4, RZ, RZ, R6 ;  /* 0x000000ffff044224 */ /* 0x001fe400078e0006 */
[----:B------:R-:W-:-:S05]  /*6160*/  @P4 IMAD.MOV.U32 R5, RZ, RZ, R7 ;  /* 0x000000ffff054224 */ /* 0x000fca00078e0007 */
[----:B------:R0:W-:Y:S01]  /*6170*/  @P4 STG.E.U16 desc[UR38][R4.64+0xe2], R81 ;  /* 0x0000e25104004986 */ /* 0x0001e2000c101526 */
[C---:B------:R-:W-:Y:S02]  /*6180*/  ISETP.GT.AND P4, PT, R3.reuse, RZ, P1 ;  /* 0x000000ff0300720c */ /* 0x040fe40000f84270 */
[----:B------:R-:W-:Y:S01]  /*6190*/  ISETP.GT.AND P1, PT, R3, 0x8, P1 ;  /* 0x000000080300780c */ /* 0x000fe20000f24270 */
[----:B0-----:R-:W-:Y:S02]  /*61a0*/  @P3 IMAD.MOV.U32 R4, RZ, RZ, R8 ;  /* 0x000000ffff043224 */ /* 0x001fe400078e0008 */
[----:B------:R-:W-:-:S05]  /*61b0*/  @P3 IMAD.MOV.U32 R5, RZ, RZ, R9 ;  /* 0x000000ffff053224 */ /* 0x000fca00078e0009 */
[----:B------:R0:W-:Y:S02]  /*61c0*/  @P3 STG.E.U16 desc[UR38][R4.64+0xe0], R82 ;  /* 0x0000e05204003986 */ /* 0x0001e4000c101526 */
[----:B0-----:R-:W-:Y:S02]  /*61d0*/  @P2 IMAD.MOV.U32 R4, RZ, RZ, R8 ;  /* 0x000000ffff042224 */ /* 0x001fe400078e0008 */
[----:B------:R-:W-:-:S05]  /*61e0*/  @P2 IMAD.MOV.U32 R5, RZ, RZ, R9 ;  /* 0x000000ffff052224 */ /* 0x000fca00078e0009 */
[----:B------:R0:W-:Y:S02]  /*61f0*/  @P2 STG.E.U16 desc[UR38][R4.64+0xe2], R83 ;  /* 0x0000e25304002986 */ /* 0x0001e4000c101526 */
[----:B0-----:R-:W-:Y:S02]  /*6200*/  @P4 IMAD.MOV.U32 R4, RZ, RZ, R6 ;  /* 0x000000ffff044224 */ /* 0x001fe400078e0006 */
[----:B------:R-:W-:-:S05]  /*6210*/  @P4 IMAD.MOV.U32 R5, RZ, RZ, R7 ;  /* 0x000000ffff054224 */ /* 0x000fca00078e0007 */
[----:B------:R0:W-:Y:S04]  /*6220*/  @P4 STG.E.U16 desc[UR38][R4.64+0xf0], R84 ;  /* 0x0000f05404004986 */ /* 0x0001e8000c101526 */
[----:B------:R1:W-:Y:S01]  /*6230*/  @P5 STG.E.U16 desc[UR38][R6.64+0xf2], R85 ;  /* 0x0000f25506005986 */ /* 0x0003e2000c101526 */
[----:B0-----:R-:W-:Y:S02]  /*6240*/  @P1 IMAD.MOV.U32 R4, RZ, RZ, R8 ;  /* 0x000000ffff041224 */ /* 0x001fe400078e0008 */
[----:B------:R-:W-:-:S05]  /*6250*/  @P1 IMAD.MOV.U32 R5, RZ, RZ, R9 ;  /* 0x000000ffff051224 */ /* 0x000fca00078e0009 */
[----:B------:R1:W-:Y:S04]  /*6260*/  @P1 STG.E.U16 desc[UR38][R4.64+0xf0], R86 ;  /* 0x0000f05604001986 */ /* 0x0003e8000c101526 */
[----:B------:R1:W-:Y:S02]  /*6270*/  @P0 STG.E.U16 desc[UR38][R8.64+0xf2], R87 ;  /* 0x0000f25708000986 */ /* 0x0003e4000c101526 */
.L_x_158:
[----:B------:R-:W-:Y:S05]  /*6280*/  BSYNC B0 ;  /* 0x0000000000007941 */ /* 0x000fea0003800000 */
.L_x_32:
[----:B------:R-:W-:Y:S01]  /*6290*/  IADD3 R16, P0, R16, UR36, RZ ;  /* 0x0000002410107c10 */ /* 0x000fe2000ff1e0ff */
[----:B------:R-:W-:Y:S01]  /*62a0*/  ULDC.64 UR4, c[0x0][0x650] ;  /* 0x0001940000047ab9 */ /* 0x000fe20000000a00 */
[----:B------:R-:W-:Y:S01]  /*62b0*/  PRMT R3, RZ, 0x7610, R3 ;  /* 0x00007610ff037816 */ /* 0x000fe20000000003 */
[----:B------:R-:W-:Y:S01]  /*62c0*/  IMAD.MOV.U32 R100, RZ, RZ, -0x1 ;  /* 0xffffffffff647424 */ /* 0x000fe200078e00ff */
[----:B------:R-:W-:Y:S01]  /*62d0*/  IADD3.X R17, R17, UR42, RZ, P0, !PT ;  /* 0x0000002a11117c10 */ /* 0x000fe200087fe4ff */
[----:B------:R-:W-:Y:S01]  /*62e0*/  IMAD.MOV.U32 R101, RZ, RZ, -0x1 ;  /* 0xffffffffff657424 */ /* 0x000fe200078e00ff */
[----:B------:R-:W-:-:S04]  /*62f0*/  ISETP.GE.U32.AND P0, PT, R16, UR4, PT ;  /* 0x0000000410007c0c */ /* 0x000fc8000bf06070 */
[----:B------:R-:W-:-:S13]  /*6300*/  ISETP.GE.U32.AND.EX P0, PT, R17, UR5, PT, P0 ;  /* 0x0000000511007c0c */ /* 0x000fda000bf06100 */
[----:B------:R-:W-:Y:S05]  /*6310*/  @P0 BRA `(.L_x_159) ;  /* 0x00000004004c0947 */ /* 0x000fea0003800000 */
[----:B------:R-:W0:Y:S01]  /*6320*/  LDC.64 R10, c[0x0][0x628] ;  /* 0x00018a00ff0a7b82 */ /* 0x000e220000000a00 */
[----:B---3--:R-:W3:Y:S01]  /*6330*/  S2R R12, SR_CTAID.X ;  /* 0x00000000000c7919 */ /* 0x008ee20000002500 */
[----:B-12-4-:R-:W-:Y:S02]  /*6340*/  IMAD.MOV.U32 R8, RZ, RZ, R16 ;  /* 0x000000ffff087224 */ /* 0x016fe400078e0010 */
[----:B------:R-:W-:Y:S01]  /*6350*/  IMAD.MOV.U32 R9, RZ, RZ, R17 ;  /* 0x000000ffff097224 */ /* 0x000fe200078e0011 */
[----:B------:R-:W1:Y:S03]  /*6360*/  S2R R20, SR_CTAID.Y ;  /* 0x0000000000147919 */ /* 0x000e660000002600 */
[----:B------:R-:W2:Y:S08]  /*6370*/  LDC R0, c[0x0][0x630] ;  /* 0x00018c00ff007b82 */ /* 0x000eb00000000800 */
[----:B------:R-:W4:Y:S01]  /*6380*/  LDC.64 R14, c[0x0][0x620] ;  /* 0x00018800ff0e7b82 */ /* 0x000f220000000a00 */
[----:B0-----:R-:W-:-:S04]  /*6390*/  ISETP.NE.U32.AND P0, PT, R10, RZ, PT ;  /* 0x000000ff0a00720c */ /* 0x001fc80003f05070 */
[----:B------:R-:W-:-:S13]  /*63a0*/  ISETP.NE.AND.EX P0, PT, R11, RZ, PT, P0 ;  /* 0x000000ff0b00720c */ /* 0x000fda0003f05300 */
[----:B-1234-:R-:W-:Y:S05]  /*63b0*/  @!P0 BRA `(.L_x_160) ;  /* 0x0000000000288947 */ /* 0x01efea0003800000 */
        /* <DEDUP_REMOVED lines=10> */
.L_x_160:
[-CC-:B------:R-:W-:Y:S01]  /*6460*/  SHF.R.U64 R101, R8, R0.reuse, R9.reuse ;  /* 0x0000000008657219 */ /* 0x180fe20000001209 */
[----:B------:R-:W0:Y:S01]  /*6470*/  LDC.64 R26, c[0x0][0x640] ;  /* 0x00019000ff1a7b82 */ /* 0x000e220000000a00 */
[----:B------:R-:W-:Y:S01]  /*6480*/  SHF.R.U32.HI R0, RZ, R0, R9 ;  /* 0x00000000ff007219 */ /* 0x000fe20000011609 */
[----:B------:R-:W-:Y:S01]  /*6490*/  ULDC UR4, c[0x0][0x150] ;  /* 0x0000540000047ab9 */ /* 0x000fe20000000800 */
[----:B------:R-:W-:Y:S02]  /*64a0*/  IADD3 R3, P0, RZ, -R101, RZ ;  /* 0x80000065ff037210 */ /* 0x000fe40007f1e0ff */
[----:B------:R-:W-:-:S03]  /*64b0*/  I2FP.F32.U32 R7, R12 ;  /* 0x0000000c00077245 */ /* 0x000fc60000201000 */
[----:B------:R-:W1:Y:S01]  /*64c0*/  LDC R6, c[0x0][0x618] ;  /* 0x00018600ff067b82 */ /* 0x000e620000000800 */
[----:B------:R-:W-:Y:S02]  /*64d0*/  IMAD.X R5, RZ, RZ, ~R0, P0 ;  /* 0x000000ffff057224 */ /* 0x000fe400000e0e00 */
[----:B------:R-:W-:Y:S01]  /*64e0*/  FMUL R7, R7, UR4 ;  /* 0x0000000407077c20 */ /* 0x000fe20008400000 */
[----:B------:R-:W-:Y:S01]  /*64f0*/  ULDC UR4, c[0x0][0x154] ;  /* 0x0000550000047ab9 */ /* 0x000fe20000000800 */
[-C--:B------:R-:W-:Y:S02]  /*6500*/  IMAD R0, R5, R14.reuse, RZ ;  /* 0x0000000e05007224 */ /* 0x080fe400078e02ff */
[C---:B------:R-:W-:Y:S01]  /*6510*/  IMAD.WIDE.U32 R4, R3.reuse, R14, R16 ;  /* 0x0000000e03047225 */ /* 0x040fe200078e0010 */
[----:B------:R-:W2:Y:S01]  /*6520*/  LDC R8, c[0x0][0x608] ;  /* 0x00018200ff087b82 */ /* 0x000ea20000000800 */
[----:B------:R-:W3:Y:S02]  /*6530*/  F2I.U32.TRUNC.NTZ R7, R7 ;  /* 0x0000000700077305 */ /* 0x000ee4000020f000 */
[----:B------:R-:W-:Y:S01]  /*6540*/  IMAD R3, R3, R15, R0 ;  /* 0x0000000f03037224 */ /* 0x000fe200078e0200 */
[----:B------:R-:W-:-:S03]  /*6550*/  I2FP.F32.U32 R0, R20 ;  /* 0x0000001400007245 */ /* 0x000fc60000201000 */
[----:B------:R-:W-:Y:S01]  /*6560*/  IMAD.IADD R3, R5, 0x1, R3 ;  /* 0x0000000105037824 */ /* 0x000fe200078e0203 */
[----:B------:R-:W4:Y:S01]  /*6570*/  LDC R11, c[0x0][0x658] ;  /* 0x00019600ff0b7b82 */ /* 0x000f220000000800 */
[----:B0-----:R-:W-:-:S04]  /*6580*/  ISETP.NE.U32.AND P0, PT, R26, RZ, PT ;  /* 0x000000ff1a00720c */ /* 0x001fc80003f05070 */
[----:B------:R-:W-:-:S03]  /*6590*/  ISETP.NE.AND.EX P0, PT, R27, RZ, PT, P0 ;  /* 0x000000ff1b00720c */ /* 0x000fc60003f05300 */
[----:B------:R-:W0:Y:S01]  /*65a0*/  LDC R9, c[0x0][0x144] ;  /* 0x00005100ff097b82 */ /* 0x000e220000000800 */
[-C--:B-1----:R-:W-:Y:S01]  /*65b0*/  SHF.R.U64 R10, R4, R6.reuse, R3 ;  /* 0x00000006040a7219 */ /* 0x082fe20000001203 */
[----:B---3--:R-:W-:Y:S01]  /*65c0*/  IMAD.MOV R7, RZ, RZ, -R7 ;  /* 0x000000ffff077224 */ /* 0x008fe200078e0a07 */
[----:B------:R-:W-:Y:S01]  /*65d0*/  SHF.R.U32.HI R3, RZ, R6, R3 ;  /* 0x00000006ff037219 */ /* 0x000fe20000011603 */
[----:B------:R-:W-:-:S04]  /*65e0*/  FMUL R6, R0, UR4 ;  /* 0x0000000400067c20 */ /* 0x000fc80008400000 */
[----:B------:R-:W1:Y:S01]  /*65f0*/  LDC R21, c[0x0][0x148] ;  /* 0x00005200ff157b82 */ /* 0x000e620000000800 */
[----:B------:R3:W0:Y:S01]  /*6600*/  F2I.U32.TRUNC.NTZ R14, R6 ;  /* 0x00000006000e7305 */ /* 0x000622000020f000 */
[-CC-:B--2---:R-:W-:Y:S02]  /*6610*/  SHF.R.U64 R13, R10, R8.reuse, R3.reuse ;  /* 0x000000080a0d7219 */ /* 0x184fe40000001203 */
[----:B------:R-:W-:-:S04]  /*6620*/  SHF.R.U32.HI R0, RZ, R8, R3 ;  /* 0x00000008ff007219 */ /* 0x000fc80000011603 */
[----:B-----5:R-:W2:Y:S01]  /*6630*/  LDC R24, c[0x0][0x648] ;  /* 0x00019200ff187b82 */ /* 0x020ea20000000800 */
[-CC-:B----4-:R-:W-:Y:S02]  /*6640*/  SHF.R.U64 R15, R13, R11.reuse, R0.reuse ;  /* 0x0000000b0d0f7219 */ /* 0x190fe40000001200 */
[----:B------:R-:W-:-:S03]  /*6650*/  SHF.R.U32.HI R5, RZ, R11, R0 ;  /* 0x0000000bff057219 */ /* 0x000fc60000011600 */
[----:B------:R-:W-:Y:S02]  /*6660*/  IMAD.MOV.U32 R4, RZ, RZ, R15 ;  /* 0x000000ffff047224 */ /* 0x000fe400078e000f */
[----:B------:R-:W4:Y:S01]  /*6670*/  LDC R28, c[0x0][0x638] ;  /* 0x00018e00ff1c7b82 */ /* 0x000f220000000800 */
[----:B0-----:R-:W-:-:S07]  /*6680*/  IMAD R25, R9, R7, R12 ;  /* 0x0000000709197224 */ /* 0x001fce00078e020c */
[----:B------:R-:W0:Y:S08]  /*6690*/  LDC R29, c[0x0][0x610] ;  /* 0x00018400ff1d7b82 */ /* 0x000e300000000800 */
[----:B------:R-:W0:Y:S01]  /*66a0*/  LDC R30, c[0x0][0x600] ;  /* 0x00018000ff1e7b82 */ /* 0x000e220000000800 */
[----:B-123--:R-:W-:Y:S05]  /*66b0*/  @!P0 BRA `(.L_x_161) ;  /* 0x0000000000288947 */ /* 0x00efea0003800000 */
[----:B------:R-:W1:Y:S02]  /*66c0*/  LDC R0, c[0x0][0x64c] ;  /* 0x00019300ff007b82 */ /* 0x000e640000000800 */
[----:B-1----:R-:W-:-:S05]  /*66d0*/  IADD3 R3, P0, R15, R0, RZ ;  /* 0x000000000f037210 */ /* 0x002fca0007f1e0ff */
        /* <DEDUP_REMOVED lines=8> */
.L_x_161:
[----:B------:R-:W-:Y:S01]  /*6760*/  ISETP.NE.AND P0, PT, R2, 0x1, PT ;  /* 0x000000010200780c */ /* 0x000fe20003f05270 */
[----:B------:R-:W-:Y:S01]  /*6770*/  IMAD.MOV R14, RZ, RZ, -R14 ;  /* 0x000000ffff0e7224 */ /* 0x000fe200078e0a0e */
[----:B------:R-:W-:Y:S02]  /*6780*/  SHF.R.U64 R3, R4, R24, R5 ;  /* 0x0000001804037219 */ /* 0x000fe40000001205 */
[----:B------:R-:W-:Y:S02]  /*6790*/  LOP3.LUT R0, R13, R98, RZ, 0xc0, !PT ;  /* 0x000000620d007212 */ /* 0x000fe400078ec0ff */
[----:B------:R-:W-:Y:S01]  /*67a0*/  LOP3.LUT R10, R10, R97, RZ, 0xc0, !PT ;  /* 0x000000610a0a7212 */ /* 0x000fe200078ec0ff */
[----:B------:R-:W-:Y:S02]  /*67b0*/  IMAD.MOV R4, RZ, RZ, -R3 ;  /* 0x000000ffff047224 */ /* 0x000fe400078e0a03 */
[----:B------:R-:W-:Y:S02]  /*67c0*/  IMAD R0, R93, R3, R0 ;  /* 0x000000035d007224 */ /* 0x000fe400078e0200 */
[----:B----4-:R-:W-:-:S02]  /*67d0*/  IMAD R3, R4, R28, R15 ;  /* 0x0000001c04037224 */ /* 0x010fc400078e020f */
[----:B------:R-:W-:Y:S02]  /*67e0*/  @P0 IMAD R25, R21, R14, R20 ;  /* 0x0000000e15190224 */ /* 0x000fe400078e0214 */
[----:B0-----:R-:W-:Y:S02]  /*67f0*/  IMAD R5, R3, R30, R10 ;  /* 0x0000001e03057224 */ /* 0x001fe400078e020a */
[----:B------:R-:W-:Y:S02]  /*6800*/  IMAD R0, R0, R29, R25 ;  /* 0x0000001d00007224 */ /* 0x000fe400078e0219 */
[----:B------:R-:W-:-:S03]  /*6810*/  IMAD.MOV.U32 R4, RZ, RZ, 0x1 ;  /* 0x00000001ff047424 */ /* 0x000fc600078e00ff */
[----:B------:R-:W-:Y:S02]  /*6820*/  SEL R100, R5, R0, !P0 ;  /* 0x0000000005647207 */ /* 0x000fe40004000000 */
[----:B------:R-:W-:Y:S02]  /*6830*/  PRMT R3, R4, 0x7610, R3 ;  /* 0x0000761004037816 */ /* 0x000fe40000000003 */
[----:B------:R-:W-:-:S07]  /*6840*/  SEL R0, R0, R5, !P0 ;  /* 0x0000000500007207 */ /* 0x000fce0004000000 */
.L_x_159:
[----:B------:R-:W-:Y:S01]  /*6850*/  LOP3.LUT P0, RZ, R3, 0xff, RZ, 0xc0, !PT ;  /* 0x000000ff03ff7812 */ /* 0x000fe2000780c0ff */
[----:B------:R-:W-:Y:S01]  /*6860*/  UIMAD.WIDE.U32 UR4, UR41, -0x55555555, URZ ;  /* 0xaaaaaaab290478a5 */ /* 0x000fe2000f8e003f */
[----:B------:R-:W-:-:S03]  /*6870*/  IMAD.MOV.U32 R103, RZ, RZ, R0 ;  /* 0x000000ffff677224 */ /* 0x000fc600078e0000 */
[----:B------:R-:W-:-:S04]  /*6880*/  USHF.R.U32.HI UR4, URZ, 0x2, UR5 ;  /* 0x000000023f047899 */ /* 0x000fc80008011605 */
[----:B------:R-:W-:-:S04]  /*6890*/  UIMAD UR41, UR4, -0x6, UR41 ;  /* 0xfffffffa042978a4 */ /* 0x000fc8000f8e0229 */
[----:B------:R-:W-:Y:S08]  /*68a0*/  @P0 BRA `(.L_x_162) ;  /* 0xffffffac000c0947 */ /* 0x000ff0000383ffff */
[----:B------:R-:W-:Y:S05]  /*68b0*/  EXIT ;  /* 0x000000000000794d */ /* 0x000fea0003800000 */
.L_x_7:
        /* <DEDUP_REMOVED lines=26> */
.L_x_164:
[----:B------:R-:W0:Y:S01]  /*6a60*/  LDC.64 R28, c[0x0][0x640] ;  /* 0x00019000ff1c7b82 */ /* 0x000e220000000a00 */
[-CC-:B------:R-:W-:Y:S01]  /*6a70*/  SHF.R.U64 R21, R14, R8.reuse, R15.reuse ;  /* 0x000000080e157219 */ /* 0x180fe2000000120f */
[----:B------:R-:W-:Y:S01]  /*6a80*/  IMAD.MOV.U32 R31, RZ, RZ, 0x1 ;  /* 0x00000001ff1f7424 */ /* 0x000fe200078e00ff */
[----:B------:R-:W-:Y:S02]  /*6a90*/  SHF.R.U32.HI R7, RZ, R8, R15 ;  /* 0x00000008ff077219 */ /* 0x000fe4000001160f */
[----:B------:R-:W-:-:S03]  /*6aa0*/  IADD3 R13, P0, RZ, -R21, RZ ;  /* 0x80000015ff0d7210 */ /* 0x000fc60007f1e0ff */
[----:B------:R-:W1:Y:S02]  /*6ab0*/  LDC R12, c[0x0][0x618] ;  /* 0x00018600ff0c7b82 */ /* 0x000e640000000800 */
[----:B------:R-:W-:Y:S02]  /*6ac0*/  IMAD.X R7, RZ, RZ, ~R7, P0 ;  /* 0x000000ffff077224 */ /* 0x000fe400000e0e07 */
[----:B------:R-:W-:-:S04]  /*6ad0*/  IMAD.WIDE.U32 R10, R13, R24, R16 ;  /* 0x000000180d0a7225 */ /* 0x000fc800078e0010 */
[----:B------:R-:W2:Y:S01]  /*6ae0*/  LDC R14, c[0x0][0x608] ;  /* 0x00018200ff0e7b82 */ /* 0x000ea20000000800 */
[----:B------:R-:W-:-:S04]  /*6af0*/  IMAD R8, R7, R24, RZ ;  /* 0x0000001807087224 */ /* 0x000fc800078e02ff */
[----:B------:R-:W-:-:S03]  /*6b00*/  IMAD R7, R13, R25, R8 ;  /* 0x000000190d077224 */ /* 0x000fc600078e0208 */
[----:B------:R-:W3:Y:S01]  /*6b10*/  LDC R26, c[0x0][0x658] ;  /* 0x00019600ff1a7b82 */ /* 0x000ee20000000800 */
[----:B------:R-:W-:Y:S01]  /*6b20*/  IMAD.IADD R7, R11, 0x1, R7 ;  /* 0x000000010b077824 */ /* 0x000fe200078e0207 */
[----:B0-----:R-:W-:Y:S01]  /*6b30*/  ISETP.NE.U32.AND P0, PT, R28, RZ, PT ;  /* 0x000000ff1c00720c */ /* 0x001fe20003f05070 */
[----:B------:R-:W-:-:S03]  /*6b40*/  IMAD.MOV.U32 R11, RZ, RZ, -0x1 ;  /* 0xffffffffff0b7424 */ /* 0x000fc600078e00ff */
        /* <DEDUP_REMOVED lines=8> */
[-C--:B---3--:R-:W-:Y:S02]  /*6bd0*/  SHF.L.U32 R10, R11, R26.reuse, RZ ;  /* 0x0000001a0b0a7219 */ /* 0x088fe400000006ff */
[--C-:B------:R-:W-:Y:S02]  /*6be0*/  SHF.R.U64 R24, R22, R26, R7.reuse ;  /* 0x0000001a16187219 */ /* 0x100fe40000001207 */
[----:B------:R-:W-:Y:S02]  /*6bf0*/  LOP3.LUT R33, RZ, R10, RZ, 0x33, !PT ;  /* 0x0000000aff217212 */ /* 0x000fe400078e33ff */
[----:B------:R-:W-:Y:S01]  /*6c00*/  SHF.R.U32.HI R11, RZ, R26, R7 ;  /* 0x0000001aff0b7219 */ /* 0x000fe20000011607 */
[----:B------:R-:W3:Y:S01]  /*6c10*/  LDC R30, c[0x0][0x610] ;  /* 0x00018400ff1e7b82 */ /* 0x000ee20000000800 */
[----:B------:R-:W-:Y:S01]  /*6c20*/  IMAD.MOV.U32 R10, RZ, RZ, R24 ;  /* 0x000000ffff0a7224 */ /* 0x000fe200078e0018 */
[----:B------:R-:W-:Y:S06]  /*6c30*/  @!P0 BRA `(.L_x_165) ;  /* 0x0000000000288947 */ /* 0x000fec0003800000 */
        /* <DEDUP_REMOVED lines=10> */
.L_x_165:
[----:B------:R-:W-:Y:S02]  /*6ce0*/  ISETP.NE.AND P0, PT, R2, 0x1, PT ;  /* 0x000000010200780c */ /* 0x000fe40003f05270 */
[----:B-1----:R-:W-:Y:S01]  /*6cf0*/  SHF.R.U64 R8, R10, R8, R11 ;  /* 0x000000080a087219 */ /* 0x002fe2000000120b */
[----:B0-----:R-:W-:Y:S01]  /*6d00*/  VIADD R11, R25, 0xffffffff ;  /* 0xffffffff190b7836 */ /* 0x001fe20000000000 */
[----:B------:R-:W-:Y:S02]  /*6d10*/  SHF.L.U32 R31, R31, R26, RZ ;  /* 0x0000001a1f1f7219 */ /* 0x000fe400000006ff */
[----:B------:R-:W-:Y:S01]  /*6d20*/  LOP3.LUT R5, R22, R33, RZ, 0xc0, !PT ;  /* 0x0000002116057212 */ /* 0x000fe200078ec0ff */
[----:B------:R-:W-:-:S04]  /*6d30*/  IMAD.MOV R7, RZ, RZ, -R8 ;  /* 0x000000ffff077224 */ /* 0x000fc800078e0a08 */
[----:B------:R-:W-:Y:S02]  /*6d40*/  IMAD R5, R31, R8, R5 ;  /* 0x000000081f057224 */ /* 0x000fe400078e0205 */
[----:B------:R-:W-:Y:S01]  /*6d50*/  @P0 IMAD R6, R9, R23, R4 ;  /* 0x0000001709060224 */ /* 0x000fe200078e0204 */
[----:B------:R-:W-:Y:S01]  /*6d60*/  LOP3.LUT R9, R20, R11, RZ, 0xc0, !PT ;  /* 0x0000000b14097212 */ /* 0x000fe200078ec0ff */
[----:B--2---:R-:W-:Y:S02]  /*6d70*/  IMAD R4, R7, R27, R24 ;  /* 0x0000001b07047224 */ /* 0x004fe400078e0218 */
[----:B---3--:R-:W-:Y:S02]  /*6d80*/  IMAD R6, R5, R30, R6 ;  /* 0x0000001e05067224 */ /* 0x008fe400078e0206 */
[----:B------:R-:W-:Y:S02]  /*6d90*/  IMAD R5, R4, R25, R9 ;  /* 0x0000001904057224 */ /* 0x000fe400078e0209 */
[----:B------:R-:W-:-:S02]  /*6da0*/  IMAD.MOV.U32 R8, RZ, RZ, 0x1 ;  /* 0x00000001ff087424 */ /* 0x000fc400078e00ff */
[----:B------:R-:W-:Y:S01]  /*6db0*/  IMAD.MOV.U32 R7, RZ, RZ, R21 ;  /* 0x000000ffff077224 */ /* 0x000fe200078e0015 */
[----:B------:R-:W-:Y:S02]  /*6dc0*/  SEL R19, R5, R6, !P0 ;  /* 0x0000000605137207 */ /* 0x000fe40004000000 */
[----:B------:R-:W-:-:S07]  /*6dd0*/  SEL R12, R6, R5, !P0 ;  /* 0x00000005060c7207 */ /* 0x000fce0004000000 */
.L_x_163:
[----:B------:R-:W-:-:S08]  /*6de0*/  NOP ;  /* 0x0000000000007918 */ /* 0x000fd00000000000 */
[----:B------:R-:W0:-:S00]  /*6df0*/  USETMAXREG.DEALLOC.CTAPOOL 0x28 ;  /* 0x00000028000079c8 */ /* 0x000e0000080e0500 */
[----:B0-----:R-:W-:-:S13]  /*6e00*/  ISETP.NE.AND P0, PT, R3, RZ, PT ;  /* 0x000000ff0300720c */ /* 0x001fda0003f05270 */
[----:B------:R-:W-:Y:S05]  /*6e10*/  @P0 EXIT ;  /* 0x000000000000094d */ /* 0x000fea0003800000 */
[----:B------:R-:W-:Y:S01]  /*6e20*/  LOP3.LUT P0, RZ, R8, 0xff, RZ, 0xc0, !PT ;  /* 0x000000ff08ff7812 */ /* 0x000fe2000780c0ff */
[----:B------:R-:W-:Y:S02]  /*6e30*/  IMAD.MOV.U32 R3, RZ, RZ, 0x1 ;  /* 0x00000001ff037424 */ /* 0x000fe400078e00ff */
[----:B------:R-:W-:-:S10]  /*6e40*/  IMAD.MOV.U32 R13, RZ, RZ, RZ ;  /* 0x000000ffff0d7224 */ /* 0x000fd400078e00ff */
[----:B------:R-:W-:Y:S05]  /*6e50*/  @!P0 BRA `(.L_x_166) ;  /* 0x0000000c009c8947 */ /* 0x000fea0003800000 */
[----:B------:R-:W0:Y:S01]  /*6e60*/  LDC R3, c[0x0][0x28c] ;  /* 0x0000a300ff037b82 */ /* 0x000e220000000800 */
[----:B------:R-:W-:Y:S01]  /*6e70*/  ULDC UR5, c[0x0][0x658] ;  /* 0x0001960000057ab9 */ /* 0x000fe20000000800 */
[----:B------:R-:W-:Y:S01]  /*6e80*/  UMOV UR8, 0xffffffff ;  /* 0xffffffff00087882 */ /* 0x000fe20000000000 */
[----:B------:R-:W-:Y:S01]  /*6e90*/  UMOV UR11, 0x1 ;  /* 0x00000001000b7882 */ /* 0x000fe20000000000 */
[----:B------:R-:W-:Y:S01]  /*6ea0*/  USHF.L.U32 UR8, UR8, UR5, URZ ;  /* 0x0000000508087299 */ /* 0x000fe2000800063f */
[----:B------:R-:W-:Y:S01]  /*6eb0*/  BSSY B0, `(.L_x_166) ;  /* 0x00000e1000007945 */ /* 0x000fe20003800000 */
[----:B------:R-:W-:Y:S01]  /*6ec0*/  IMAD.MOV.U32 R11, RZ, RZ, 0x1 ;  /* 0x00000001ff0b7424 */ /* 0x000fe200078e00ff */
[----:B------:R-:W-:Y:S01]  /*6ed0*/  LOP3.LUT R10, R18, 0x2, RZ, 0xfc, !PT ;  /* 0x00000002120a7812 */ /* 0x000fe200078efcff */
[----:B------:R-:W1:Y:S01]  /*6ee0*/  S2UR UR7, SR_CgaCtaId ;  /* 0x00000000000779c3 */ /* 0x000e620000008800 */
[----:B------:R-:W-:Y:S01]  /*6ef0*/  ULOP3.LUT UR21, URZ, UR8, URZ, 0x33, !UPT ;  /* 0x000000083f157292 */ /* 0x000fe2000f8e333f */
[----:B------:R-:W-:Y:S01]  /*6f00*/  IMAD.MOV.U32 R13, RZ, RZ, RZ ;  /* 0x000000ffff0d7224 */ /* 0x000fe200078e00ff */
[----:B------:R-:W-:Y:S01]  /*6f10*/  ULDC UR4, c[0x0][0x600] ;  /* 0x0001800000047ab9 */ /* 0x000fe20000000800 */
[----:B------:R-:W-:Y:S01]  /*6f20*/  UMOV UR23, 0x1111 ;  /* 0x0000111100177882 */ /* 0x000fe20000000000 */
[----:B------:R-:W-:-:S02]  /*6f30*/  UIADD3 UR4, UR4, -0x1, URZ ;  /* 0xffffffff04047890 */ /* 0x000fc4000fffe03f */
[----:B------:R-:W-:Y:S01]  /*6f40*/  USHF.L.U32 UR5, UR11, UR5, URZ ;  /* 0x000000050b057299 */ /* 0x000fe2000800063f */
[----:B------:R-:W-:Y:S01]  /*6f50*/  ULDC.64 UR32, c[0x0][0x198] ;  /* 0x0000660000207ab9 */ /* 0x000fe20000000a00 */
[----:B0-----:R-:W-:-:S05]  /*6f60*/  VIADD R3, R3, 0x3f ;  /* 0x0000003f03037836 */ /* 0x001fca0000000000 */
[----:B------:R-:W-:Y:S01]  /*6f70*/  SHF.R.S32.HI R4, RZ, 0x1f, R3 ;  /* 0x0000001fff047819 */ /* 0x000fe20000011403 */
[----:B-1----:R-:W-:-:S03]  /*6f80*/  USHF.R.U32.HI UR30, URZ, 0x2, UR7 ;  /* 0x000000023f1e7899 */ /* 0x002fc60008011607 */
[----:B------:R-:W-:Y:S01]  /*6f90*/  LEA.HI R4, R4, R3, RZ, 0x6 ;  /* 0x0000000304047211 */ /* 0x000fe200078f30ff */
[----:B------:R-:W-:Y:S01]  /*6fa0*/  ULOP3.LUT UR6, UR7, 0x3, URZ, 0xc0, !UPT ;  /* 0x0000000307067892 */ /* 0x000fe2000f8ec03f */
[----:B------:R-:W-:Y:S01]  /*6fb0*/  IMAD.MOV.U32 R3, RZ, RZ, 0x1 ;  /* 0x00000001ff037424 */ /* 0x000fe200078e00ff */
[----:B------:R-:W-:Y:S01]  /*6fc0*/  USHF.L.U32 UR13, UR7, 0x4, URZ ;  /* 0x00000004070d7899 */ /* 0x000fe2000800063f */
[----:B------:R-:W-:Y:S01]  /*6fd0*/  SHF.R.S32.HI R8, RZ, 0x6, R4 ;  /* 0x00000006ff087819 */ /* 0x000fe20000011404 */
[----:B------:R-:W-:Y:S02]  /*6fe0*/  USHF.L.U32 UR31, UR7, 0xa, URZ ;  /* 0x0000000a071f7899 */ /* 0x000fe4000800063f */
[----:B------:R-:W-:Y:S02]  /*6ff0*/  ULOP3.LUT UR7, UR7, 0xfffffffc, URZ, 0xc0, !UPT ;  /* 0xfffffffc07077892 */ /* 0x000fe4000f8ec03f */
[----:B------:R-:W-:Y:S01]  /*7000*/  UISETP.GT.U32.AND UP0, UPT, UR6, 0xffff, UPT ;  /* 0x0000ffff0600788c */ /* 0x000fe2000bf04070 */
[----:B------:R-:W-:Y:S01]  /*7010*/  VIADD R9, R8, 0x1 ;  /* 0x0000000108097836 */ /* 0x000fe20000000000 */
[----:B------:R-:W-:-:S02]  /*7020*/  ULOP3.LUT UR9, UR7, 0x1, URZ, 0xfc, !UPT ;  /* 0x0000000107097892 */ /* 0x000fc4000f8efc3f */
[----:B------:R-:W-:Y:S02]  /*7030*/  ULOP3.LUT UR10, UR7, 0x2, URZ, 0xfc, !UPT ;  /* 0x00000002070a7892 */ /* 0x000fe4000f8efc3f */
[----:B------:R-:W-:Y:S02]  /*7040*/  USHF.L.U32 UR8, UR11, UR7, URZ ;  /* 0x000000070b087299 */ /* 0x000fe4000800063f */
[----:B------:R-:W-:Y:S02]  /*7050*/  ULOP3.LUT UR7, UR7, 0x3, URZ, 0xfc, !UPT ;  /* 0x0000000307077892 */ /* 0x000fe4000f8efc3f */
[----:B------:R-:W-:Y:S02]  /*7060*/  USHF.L.U32 UR9, UR11, UR9, URZ ;  /* 0x000000090b097299 */ /* 0x000fe4000800063f */
[----:B------:R-:W-:Y:S02]  /*7070*/  USHF.L.U32 UR10, UR11, UR10, URZ ;  /* 0x0000000a0b0a7299 */ /* 0x000fe4000800063f */
[----:B------:R-:W-:-:S02]  /*7080*/  USEL UR6, UR6, 0xffff, !UP0 ;  /* 0x0000ffff06067887 */ /* 0x000fc4000c000000 */
[----:B------:R-:W-:Y:S02]  /*7090*/  USHF.L.U32 UR7, UR11, UR7, URZ ;  /* 0x000000070b077299 */ /* 0x000fe4000800063f */
[----:B------:R-:W-:Y:S02]  /*70a0*/  ULOP3.LUT UR8, UR10, UR8, UR9, 0xfe, !UPT ;  /* 0x000000080a087292 */ /* 0x000fe4000f8efe09 */
[----:B------:R-:W-:Y:S02]  /*70b0*/  ULOP3.LUT UR6, UR6, 0xffff, URZ, 0xc0, !UPT ;  /* 0x0000ffff06067892 */ /* 0x000fe4000f8ec03f */
[----:B------:R-:W-:Y:S02]  /*70c0*/  ULOP3.LUT UR13, UR13, 0x30, URZ, 0xc0, !UPT ;  /* 0x000000300d0d7892 */ /* 0x000fe4000f8ec03f */
[----:B------:R-:W-:Y:S02]  /*70d0*/  ULOP3.LUT UR22, UR8, UR7, URZ, 0xfc, !UPT ;  /* 0x0000000708167292 */ /* 0x000fe4000f8efc3f */
[----:B------:R-:W-:-:S12]  /*70e0*/  USHF.L.U32 UR23, UR23, UR6, URZ ;  /* 0x0000000617177299 */ /* 0x000fd8000800063f */
.L_x_177:
[----:B------:R-:W-:-:S03]  /*70f0*/  UMOV UR6, 0xffffffff ;  /* 0xffffffff00067882 */ /* 0x000fc60000000000 */
[----:B------:R-:W-:Y:S05]  /*7100*/  BRA.DIV UR6, `(.L_x_167) ;  /* 0x0000001206207947 */ /* 0x000fea000b800000 */
[----:B------:R-:W-:-:S13]  /*7110*/  ELECT P6, URZ, PT ;  /* 0x00000000003f782f */ /* 0x000fda00038c0000 */
.L_x_190:
[----:B------:R-:W-:Y:S04]  /*7120*/  BSSY B1, `(.L_x_168) ;  /* 0x0000047000017945 */ /* 0x000fe80003800000 */
[----:B------:R-:W-:Y:S05]  /*7130*/  @!P6 BRA `(.L_x_169) ;  /* 0x000000040014e947 */ /* 0x000fea0003800000 */
[----:B------:R-:W0:Y:S02]  /*7140*/  LDC R4, c[0x0][0x28c] ;  /* 0x0000a300ff047b82 */ /* 0x000e240000000800 */
[----:B0-----:R-:W-:-:S13]  /*7150*/  ISETP.GE.AND P0, PT, R4, 0x1, PT ;  /* 0x000000010400780c */ /* 0x001fda0003f06270 */
[----:B------:R-:W-:Y:S05]  /*7160*/  @!P0 BRA `(.L_x_169) ;  /* 0x0000000400088947 */ /* 0x000fea0003800000 */
[----:B------:R-:W-:Y:S01]  /*7170*/  LEA R12, R12, UR30, 0x2 ;  /* 0x0000001e0c0c7c11 */ /* 0x000fe2000f8e10ff */
[----:B------:R-:W-:Y:S02]  /*7180*/  IMAD.SHL.U32 R19, R19, 0x80, RZ ;  /* 0x0000008013137824 */ /* 0x000fe400078e00ff */
[----:B------:R-:W-:Y:S02]  /*7190*/  IMAD.MOV.U32 R20, RZ, RZ, RZ ;  /* 0x000000ffff147224 */ /* 0x000fe400078e00ff */
[----:B------:R-:W-:Y:S02]  /*71a0*/  IMAD.U32 R22, RZ, RZ, UR13 ;  /* 0x0000000dff167e24 */ /* 0x000fe4000f8e00ff */
[----:B------:R-:W-:Y:S02]  /*71b0*/  IMAD.MOV.U32 R4, RZ, RZ, R9 ;  /* 0x000000ffff047224 */ /* 0x000fe400078e0009 */
[----:B------:R-:W-:Y:S02]  /*71c0*/  IMAD.MOV.U32 R5, RZ, RZ, R3 ;  /* 0x000000ffff057224 */ /* 0x000fe400078e0003 */
[----:B------:R-:W-:-:S02]  /*71d0*/  IMAD.MOV.U32 R6, RZ, RZ, R13 ;  /* 0x000000ffff067224 */ /* 0x000fc400078e000d */
[----:B------:R-:W-:Y:S02]  /*71e0*/  IMAD.SHL.U32 R15, R12, 0x20, RZ ;  /* 0x000000200c0f7824 */ /* 0x000fe400078e00ff */
[----:B------:R-:W-:-:S07]  /*71f0*/  VIADD R24, R19, 0x40 ;  /* 0x0000004013187836 */ /* 0x000fce0000000000 */
.L_x_172:
[----:B------:R-:W0:Y:S01]  /*7200*/  S2R R21, SR_CgaCtaId ;  /* 0x0000000000157919 */ /* 0x000e220000008800 */
[----:B------:R-:W-:Y:S02]  /*7210*/  MOV R12, 0x400 ;  /* 0x00000400000c7802 */ /* 0x000fe40000000f00 */
[----:B------:R-:W-:-:S13]  /*7220*/  ISETP.NE.AND P1, PT, R0, RZ, PT ;  /* 0x000000ff0000720c */ /* 0x000fda0003f25270 */
[----:B------:R-:W1:Y:S01]  /*7230*/  @!P1 LDC R14, c[0x0][0x500] ;  /* 0x00014000ff0e9b82 */ /* 0x000e620000000800 */
[----:B0-----:R-:W-:Y:S02]  /*7240*/  LEA R23, R21, R12, 0x18 ;  /* 0x0000000c15177211 */ /* 0x001fe400078ec0ff */
[----:B------:R-:W-:-:S03]  /*7250*/  SHF.L.U32 R12, R5, 0x1f, RZ ;  /* 0x0000001f050c7819 */ /* 0x000fc600000006ff */
[----:B------:R-:W-:-:S04]  /*7260*/  IMAD R21, R6, 0x8, R23 ;  /* 0x0000000806157824 */ /* 0x000fc800078e0217 */
[----:B------:R-:W0:Y:S02]  /*7270*/  SYNCS.PHASECHK.TRANS64.TRYWAIT P0, [R21+URZ+0x30], R12 ;  /* 0x0000300c150075a7 */ /* 0x000e24000800017f */
[----:B01----:R-:W-:Y:S05]  /*7280*/  @!P0 BRA `(.L_x_170) ;  /* 0x0000000c00e08947 */ /* 0x003fea0003800000 */
.L_x_191:
[----:B0-----:R-:W-:Y:S01]  /*7290*/  PRMT R12, R10, 0x9910, RZ ;  /* 0x000099100a0c7816 */ /* 0x001fe200000000ff */
[----:B------:R0:W-:Y:S03]  /*72a0*/  @!P1 SYNCS.ARRIVE.TRANS64 RZ, [R21+URZ], R14 ;  /* 0x0000000e15ff99a7 */ /* 0x0001e6000800003f */
[----:B------:R-:W-:-:S13]  /*72b0*/  ISETP.NE.AND P0, PT, R12, 0x2, PT ;  /* 0x000000020c00780c */ /* 0x000fda0003f05270 */
[----:B0-----:R-:W-:Y:S05]  /*72c0*/  @P0 BRA `(.L_x_171) ;  /* 0x0000000000040947 */ /* 0x001fea0003800000 */
[----:B------:R-:W-:Y:S01]  /*72d0*/  BPT.TRAP 0x1 ;  /* 0x000000040000795c */ /* 0x000fe20000300000 */
.L_x_171:
[----:B------:R-:W-:Y:S01]  /*72e0*/  R2UR UR8, R6 ;  /* 0x00000000060872ca */ /* 0x000fe200000e0000 */
[----:B------:R-:W-:Y:S01]  /*72f0*/  VIADD R4, R4, 0xffffffff ;  /* 0xffffffff04047836 */ /* 0x000fe20000000000 */
[----:B------:R-:W-:Y:S01]  /*7300*/  R2UR UR10, R23 ;  /* 0x00000000170a72ca */ /* 0x000fe200000e0000 */
[----:B------:R-:W-:Y:S01]  /*7310*/  UIADD3 UR14, UP0, UR32, 0xf0, URZ ;  /* 0x000000f0200e7890 */ /* 0x000fe2000ff1e03f */
[----:B------:R-:W-:Y:S01]  /*7320*/  R2UR UR25, R21 ;  /* 0x00000000151972ca */ /* 0x000fe200000e0000 */
[----:B------:R-:W-:Y:S01]  /*7330*/  UIADD3 UR34, UP1, UR32, 0x1f0, URZ ;  /* 0x000001f020227890 */ /* 0x000fe2000ff3e03f */
[----:B------:R-:W-:Y:S01]  /*7340*/  R2UR UR28, R7 ;  /* 0x00000000071c72ca */ /* 0x000fe200000e0000 */
[----:B------:R-:W-:Y:S01]  /*7350*/  UIADD3.X UR15, URZ, UR33, URZ, UP0, !UPT ;  /* 0x000000213f0f7290 */ /* 0x000fe200087fe43f */
[----:B------:R-:W-:Y:S01]  /*7360*/  R2UR UR26, R20 ;  /* 0x00000000141a72ca */ /* 0x000fe200000e0000 */
[----:B------:R-:W-:Y:S01]  /*7370*/  UPRMT UR29, URZ, 0x5410, UR23 ;  /* 0x000054103f1d7896 */ /* 0x000fe20008000017 */
[----:B------:R-:W-:Y:S01]  /*7380*/  R2UR UR19, R22 ;  /* 0x00000000161372ca */ /* 0x000fe200000e0000 */
[----:B------:R-:W-:Y:S01]  /*7390*/  UIADD3.X UR35, URZ, UR33, URZ, UP1, !UPT ;  /* 0x000000213f237290 */ /* 0x000fe20008ffe43f */
[----:B------:R-:W-:Y:S01]  /*73a0*/  R2UR UR27, R15 ;  /* 0x000000000f1b72ca */ /* 0x000fe200000e0000 */
[----:B------:R-:W-:Y:S01]  /*73b0*/  USHF.L.U32 UR8, UR8, 0xd, URZ ;  /* 0x0000000d08087899 */ /* 0x000fe2000800063f */
[----:B------:R-:W-:Y:S01]  /*73c0*/  R2UR UR18, R19 ;  /* 0x00000000131272ca */ /* 0x000fe200000e0000 */
[----:B------:R-:W-:Y:S01]  /*73d0*/  UPRMT UR38, URZ, 0x5410, UR22 ;  /* 0x000054103f267896 */ /* 0x000fe20008000016 */
[----:B------:R-:W-:Y:S01]  /*73e0*/  ISETP.GT.AND P1, PT, R4, 0x1, PT ;  /* 0x000000010400780c */ /* 0x000fe20003f24270 */
[----:B------:R-:W-:Y:S01]  /*73f0*/  ULEA UR9, UR30, UR8, 0xb ;  /* 0x000000081e097291 */ /* 0x000fe2000f8e583f */
[----:B------:R-:W-:Y:S01]  /*7400*/  VIADD R6, R6, 0x1 ;  /* 0x0000000106067836 */ /* 0x000fe20000000000 */
[----:B------:R-:W-:Y:S01]  /*7410*/  ULOP3.LUT UR8, UR8, 0xc00, UR31, 0xf8, !UPT ;  /* 0x00000c0008087892 */ /* 0x000fe2000f8ef81f */
[----:B------:R-:W-:Y:S01]  /*7420*/  VIADD R22, R22, 0x40 ;  /* 0x0000004016167836 */ /* 0x000fe20000000000 */
[----:B------:R-:W-:Y:S01]  /*7430*/  ULEA UR9, UR9, UR10, 0x1 ;  /* 0x0000000a09097291 */ /* 0x000fe2000f8e083f */
[----:B------:R-:W-:Y:S01]  /*7440*/  VIADD R20, R20, 0x40 ;  /* 0x0000004014147836 */ /* 0x000fe20000000000 */
[----:B------:R-:W-:Y:S01]  /*7450*/  ULEA UR8, UR8, UR10, 0x1 ;  /* 0x0000000a08087291 */ /* 0x000fe2000f8e083f */
[----:B------:R-:W-:Y:S01]  /*7460*/  R2UR UR10, R24 ;  /* 0x00000000180a72ca */ /* 0x000fe200000e0000 */
[----:B------:R-:W-:Y:S01]  /*7470*/  UIADD3 UR24, UR9, 0x180, URZ ;  /* 0x0000018009187890 */ /* 0x000fe2000fffe03f */
[----:B------:R-:W-:Y:S01]  /*7480*/  ISETP.NE.AND P0, PT, R6, 0x6, PT ;  /* 0x000000060600780c */ /* 0x000fe20003f05270 */
[----:B------:R-:W-:-:S02]  /*7490*/  UIADD3 UR16, UR8, 0x18180, URZ ;  /* 0x0001818008107890 */ /* 0x000fc4000fffe03f */
[----:B------:R-:W-:Y:S01]  /*74a0*/  UIADD3 UR8, UR8, 0x1a180, URZ ;  /* 0x0001a18008087890 */ /* 0x000fe2000fffe03f */
[----:B------:R-:W-:Y:S01]  /*74b0*/  SEL R12, RZ, 0x1, P0 ;  /* 0x00000001ff0c7807 */ /* 0x000fe20000000000 */
[----:B------:R-:W-:Y:S01]  /*74c0*/  UMOV UR6, 0x0 ;  /* 0x0000000000067882 */ /* 0x000fe20000000000 */
[----:B------:R-:W-:Y:S01]  /*74d0*/  UMOV UR7, 0x10000000 ;  /* 0x1000000000077882 */ /* 0x000fe20000000000 */
[----:B------:R-:W-:Y:S01]  /*74e0*/  UMOV UR17, UR25 ;  /* 0x0000001900117c82 */ /* 0x000fe20008000000 */
[----:B------:R-:W-:Y:S01]  /*74f0*/  UMOV UR20, UR28 ;  /* 0x0000001c00147c82 */ /* 0x000fe20008000000 */
[----:B------:R-:W-:Y:S01]  /*7500*/  UMOV UR9, UR25 ;  /* 0x0000001900097c82 */ /* 0x000fe20008000000 */
[----:B------:R-:W-:Y:S01]  /*7510*/  UMOV UR11, UR19 ;  /* 0x00000013000b7c82 */ /* 0x000fe20008000000 */
[----:B------:R0:W-:Y:S01]  /*7520*/  UTMALDG.3D.MULTICAST [UR24], [UR14], UR29, desc[UR6] ;  /* 0x000006180e0073b4 */ /* 0x0001e2000801181d */
[----:B------:R-:W-:Y:S01]  /*7530*/  UMOV UR12, UR28 ;  /* 0x0000001c000c7c82 */ /* 0x000fe20008000000 */
[----:B------:R-:W-:-:S02]  /*7540*/  LOP3.LUT R5, R5, R12, RZ, 0x3c, !PT ;  /* 0x0000000c05057212 */ /* 0x000fc400078e3cff */
[----:B------:R-:W-:Y:S01]  /*7550*/  SEL R6, R6, RZ, P0 ;  /* 0x000000ff06067207 */ /* 0x000fe20000000000 */
[----:B------:R0:W-:Y:S01]  /*7560*/  UTMALDG.3D.MULTICAST [UR16], [UR34], UR38, desc[UR6] ;  /* 0x00000610220073b4 */ /* 0x0001e20008011826 */
[----:B------:R0:W-:Y:S02]  /*7570*/  UTMALDG.3D.MULTICAST [UR8], [UR34], UR38, desc[UR6] ;  /* 0x00000608220073b4 */ /* 0x0001e40008011826 */
[----:B0-----:R-:W-:Y:S05]  /*7580*/  @P1 BRA `(.L_x_172) ;  /* 0xfffffffc001c1947 */ /* 0x001fea000383ffff */
.L_x_169:
[----:B------:R-:W-:Y:S05]  /*7590*/  BSYNC B1 ;  /* 0x0000000000017941 */ /* 0x000fea0003800000 */
.L_x_168:
[----:B------:R-:W-:Y:S01]  /*75a0*/  LOP3.LUT P1, RZ, R11, 0xff, RZ, 0xc0, !PT ;  /* 0x000000ff0bff7812 */ /* 0x000fe2000782c0ff */
[C---:B------:R-:W-:Y:S01]  /*75b0*/  IMAD.IADD R13, R8.reuse, 0x1, R13 ;  /* 0x00000001080d7824 */ /* 0x040fe200078e020d */
[----:B------:R-:W-:Y:S01]  /*75c0*/  ULDC.64 UR6, c[0x0][0x650] ;  /* 0x0001940000067ab9 */ /* 0x000fe20000000a00 */
[C---:B------:R-:W-:Y:S01]  /*75d0*/  ISETP.GE.U32.AND P2, PT, R8.reuse, 0x6, PT ;  /* 0x000000060800780c */ /* 0x040fe20003f46070 */
[----:B------:R-:W-:Y:S01]  /*75e0*/  BSSY B1, `(.L_x_173) ;  /* 0x000006b000017945 */ /* 0x000fe20003800000 */
[----:B------:R-:W-:Y:S01]  /*75f0*/  IMAD.MOV.U32 R12, RZ, RZ, -0x1 ;  /* 0xffffffffff0c7424 */ /* 0x000fe200078e00ff */
[----:B------:R-:W-:Y:S01]  /*7600*/  ISETP.GT.U32.AND P0, PT, R13, 0x5, PT ;  /* 0x000000050d00780c */ /* 0x000fe20003f04070 */
[----:B------:R-:W-:Y:S01]  /*7610*/  IMAD.MOV.U32 R19, RZ, RZ, -0x1 ;  /* 0xffffffffff137424 */ /* 0x000fe200078e00ff */
[----:B------:R-:W-:Y:S01]  /*7620*/  PRMT R11, RZ, 0x7610, R11 ;  /* 0x00007610ff0b7816 */ /* 0x000fe2000000000b */
[----:B------:R-:W-:Y:S01]  /*7630*/  IMAD.MOV.U32 R7, RZ, RZ, -0x1 ;  /* 0xffffffffff077424 */ /* 0x000fe200078e00ff */
[----:B------:R-:W-:-:S03]  /*7640*/  ISETP.LT.U32.AND P0, PT, R8, 0x6, P0 ;  /* 0x000000060800780c */ /* 0x000fc60000701070 */
[----:B------:R-:W0:Y:S01]  /*7650*/  @P1 S2R R5, SR_CgaCtaId ;  /* 0x0000000000051919 */ /* 0x000e220000008800 */
[----:B------:R-:W-:-:S04]  /*7660*/  @P1 MOV R4, 0x400 ;  /* 0x0000040000041802 */ /* 0x000fc80000000f00 */
[----:B0-----:R-:W-:Y:S01]  /*7670*/  @P1 LEA R6, R5, R4, 0x18 ;  /* 0x0000000405061211 */ /* 0x001fe200078ec0ff */
[----:B------:R-:W-:Y:S01]  /*7680*/  IMAD.WIDE.U32 R4, R13, -0x55555555, RZ ;  /* 0xaaaaaaab0d047825 */ /* 0x000fe200078e00ff */
[----:B------:R-:W-:Y:S02]  /*7690*/  SEL R4, RZ, 0x1, !P0 ;  /* 0x00000001ff047807 */ /* 0x000fe40004000000 */
[----:B------:R0:W-:Y:S01]  /*76a0*/  @P1 SYNCS.ARRIVE.TRANS64.A1T0 RZ, [R6+URZ+0x78], RZ ;  /* 0x000078ff06ff19a7 */ /* 0x0001e2000810003f */
[----:B------:R-:W-:Y:S02]  /*76b0*/  IADD3 R16, P1, R16, UR36, RZ ;  /* 0x0000002410107c10 */ /* 0x000fe4000ff3e0ff */
[----:B------:R-:W-:Y:S02]  /*76c0*/  LOP3.LUT R3, R3, R4, RZ, 0x3c, !PT ;  /* 0x0000000403037212 */ /* 0x000fe400078e3cff */
[----:B------:R-:W-:Y:S02]  /*76d0*/  IADD3.X R17, R17, UR42, RZ, P1, !PT ;  /* 0x0000002a11117c10 */ /* 0x000fe40008ffe4ff */
[----:B------:R-:W-:-:S02]  /*76e0*/  ISETP.GE.U32.AND P0, PT, R16, UR6, PT ;  /* 0x0000000610007c0c */ /* 0x000fc4000bf06070 */
[----:B0-----:R-:W-:Y:S02]  /*76f0*/  SHF.R.U32.HI R6, RZ, 0x2, R5 ;  /* 0x00000002ff067819 */ /* 0x001fe40000011605 */
[----:B------:R-:W-:Y:S02]  /*7700*/  ISETP.GE.U32.AND.EX P0, PT, R17, UR7, PT, P0 ;  /* 0x0000000711007c0c */ /* 0x000fe4000bf06100 */
[----:B------:R-:W-:Y:S01]  /*7710*/  @P2 LOP3.LUT R3, R3, 0x1, R6, 0x78, !PT ;  /* 0x0000000103032812 */ /* 0x000fe200078e7806 */
[----:B------:R-:W-:Y:S01]  /*7720*/  IMAD R13, R6, -0x6, R13 ;  /* 0xfffffffa060d7824 */ /* 0x000fe200078e020d */
[----:B------:R-:W-:-:S09]  /*7730*/  PRMT R4, RZ, 0x7610, R4 ;  /* 0x00007610ff047816 */ /* 0x000fd20000000004 */
[----:B------:R-:W-:Y:S05]  /*7740*/  @P0 BRA `(.L_x_174) ;  /* 0x0000000400500947 */ /* 0x000fea0003800000 */
[----:B------:R-:W0:Y:S01]  /*7750*/  S2R R15, SR_CTAID.X ;  /* 0x00000000000f7919 */ /* 0x000e220000002500 */
[----:B------:R-:W-:Y:S01]  /*7760*/  ULDC.64 UR6, c[0x0][0x628] ;  /* 0x00018a0000067ab9 */ /* 0x000fe20000000a00 */
[----:B------:R-:W1:Y:S01]  /*7770*/  LDC R20, c[0x0][0x144] ;  /* 0x00005100ff147b82 */ /* 0x000e620000000800 */
[----:B------:R-:W-:Y:S01]  /*7780*/  ISETP.NE.U32.AND P0, PT, RZ, UR6, PT ;  /* 0x00000006ff007c0c */ /* 0x000fe2000bf05070 */
[----:B------:R-:W2:Y:S01]  /*7790*/  S2R R12, SR_CTAID.Y ;  /* 0x00000000000c7919 */ /* 0x000ea20000002600 */
[----:B------:R-:W-:Y:S01]  /*77a0*/  ULDC UR8, c[0x0][0x150] ;  /* 0x0000540000087ab9 */ /* 0x000fe20000000800 */
[----:B------:R-:W-:Y:S01]  /*77b0*/  ULDC UR9, c[0x0][0x630] ;  /* 0x00018c0000097ab9 */ /* 0x000fe20000000800 */
[----:B------:R-:W-:Y:S01]  /*77c0*/  ISETP.NE.AND.EX P0, PT, RZ, UR7, PT, P0 ;  /* 0x00000007ff007c0c */ /* 0x000fe2000bf05300 */
[----:B------:R-:W-:Y:S01]  /*77d0*/  IMAD.MOV.U32 R4, RZ, RZ, R16 ;  /* 0x000000ffff047224 */ /* 0x000fe200078e0010 */
[----:B0-----:R-:W-:-:S05]  /*77e0*/  I2FP.F32.U32 R5, R15 ;  /* 0x0000000f00057245 */ /* 0x001fca0000201000 */
[----:B------:R-:W-:Y:S01]  /*77f0*/  FMUL R21, R5, UR8 ;  /* 0x0000000805157c20 */ /* 0x000fe20008400000 */
[----:B------:R-:W-:-:S05]  /*7800*/  IMAD.MOV.U32 R5, RZ, RZ, R17 ;  /* 0x000000ffff057224 */ /* 0x000fca00078e0011 */
[----:B--2---:R-:W-:Y:S05]  /*7810*/  @!P0 BRA `(.L_x_175) ;  /* 0x0000000000288947 */ /* 0x004fea0003800000 */
[----:B------:R-:W-:Y:S02]  /*7820*/  ULDC UR8, c[0x0][0x634] ;  /* 0x00018d0000087ab9 */ /* 0x000fe40000000800 */
[----:B------:R-:W-:-:S05]  /*7830*/  IADD3 R5, P0, R16, UR8, RZ ;  /* 0x0000000810057c10 */ /* 0x000fca000ff1e0ff */
[----:B------:R-:W-:-:S04]  /*7840*/  IMAD.X R19, RZ, RZ, R17, P0 ;  /* 0x000000ffff137224 */ /* 0x000fc800000e0611 */
[----:B------:R-:W-:-:S04]  /*7850*/  IMAD.WIDE.U32 R6, R19, UR6, RZ ;  /* 0x0000000613067c25 */ /* 0x000fc8000f8e00ff */
[----:B------:R-:W-:-:S04]  /*7860*/  IMAD.WIDE.U32 R6, P0, R5, UR7, R6 ;  /* 0x0000000705067c25 */ /* 0x000fc8000f800006 */
[----:B------:R-:W-:-:S04]  /*7870*/  IMAD.WIDE.U32 R4, R5, UR6, RZ ;  /* 0x0000000605047c25 */ /* 0x000fc8000f8e00ff */
[----:B------:R-:W-:Y:S01]  /*7880*/  IMAD.MOV.U32 R4, RZ, RZ, R7 ;  /* 0x000000ffff047224 */ /* 0x000fe200078e0007 */
[----:B------:R-:W-:Y:S01]  /*7890*/  IADD3 RZ, P1, R5, R6, RZ ;  /* 0x0000000605ff7210 */ /* 0x000fe20007f3e0ff */
[----:B------:R-:W-:-:S04]  /*78a0*/  IMAD.X R5, RZ, RZ, RZ, P0 ;  /* 0x000000ffff057224 */ /* 0x000fc800000e06ff */
[----:B------:R-:W-:-:S08]  /*78b0*/  IMAD.WIDE.U32.X R4, R19, UR7, R4, P1 ;  /* 0x0000000713047c25 */ /* 0x000fd000088e0404 */
.L_x_175:
[--C-:B------:R-:W-:Y:S01]  /*78c0*/  SHF.R.U64 R14, R4, UR9, R5.reuse ;  /* 0x00000009040e7c19 */ /* 0x100fe20008001205 */
[----:B------:R-:W0:Y:S01]  /*78d0*/  F2I.U32.TRUNC.NTZ R21, R21 ;  /* 0x0000001500157305 */ /* 0x000e22000020f000 */
[----:B------:R-:W-:Y:S01]  /*78e0*/  SHF.R.U32.HI R4, RZ, UR9, R5 ;  /* 0x00000009ff047c19 */ /* 0x000fe20008011605 */
[----:B------:R-:W-:Y:S01]  /*78f0*/  ULDC.64 UR6, c[0x0][0x620] ;  /* 0x0001880000067ab9 */ /* 0x000fe20000000a00 */
[----:B------:R-:W-:Y:S01]  /*7900*/  IADD3 R7, P0, RZ, -R14, RZ ;  /* 0x8000000eff077210 */ /* 0x000fe20007f1e0ff */
[----:B------:R-:W-:-:S04]  /*7910*/  ULDC.64 UR8, c[0x0][0x640] ;  /* 0x0001900000087ab9 */ /* 0x000fc80000000a00 */
[----:B------:R-:W-:Y:S01]  /*7920*/  IMAD.X R4, RZ, RZ, ~R4, P0 ;  /* 0x000000ffff047224 */ /* 0x000fe200000e0e04 */
[----:B------:R-:W-:-:S03]  /*7930*/  ISETP.NE.U32.AND P0, PT, RZ, UR8, PT ;  /* 0x00000008ff007c0c */ /* 0x000fc6000bf05070 */
[----:B------:R-:W-:Y:S01]  /*7940*/  IMAD R6, R4, UR6, RZ ;  /* 0x0000000604067c24 */ /* 0x000fe2000f8e02ff */
[----:B------:R-:W-:Y:S01]  /*7950*/  ISETP.NE.AND.EX P0, PT, RZ, UR9, PT, P0 ;  /* 0x00000009ff007c0c */ /* 0x000fe2000bf05300 */
[----:B------:R-:W-:Y:S01]  /*7960*/  IMAD.WIDE.U32 R4, R7, UR6, R16 ;  /* 0x0000000607047c25 */ /* 0x000fe2000f8e0010 */
[----:B------:R-:W-:-:S03]  /*7970*/  ULDC UR6, c[0x0][0x618] ;  /* 0x0001860000067ab9 */ /* 0x000fc60000000800 */
[----:B------:R-:W-:Y:S01]  /*7980*/  IMAD R7, R7, UR7, R6 ;  /* 0x0000000707077c24 */ /* 0x000fe2000f8e0206 */
[----:B------:R-:W-:Y:S01]  /*7990*/  ULDC UR7, c[0x0][0x154] ;  /* 0x0000550000077ab9 */ /* 0x000fe20000000800 */
[----:B0-----:R-:W-:Y:S02]  /*79a0*/  IMAD.MOV R6, RZ, RZ, -R21 ;  /* 0x000000ffff067224 */ /* 0x001fe400078e0a15 */
[----:B------:R-:W0:Y:S01]  /*79b0*/  LDC R21, c[0x0][0x148] ;  /* 0x00005200ff157b82 */ /* 0x000e220000000800 */
[----:B------:R-:W-:Y:S02]  /*79c0*/  IMAD.IADD R5, R5, 0x1, R7 ;  /* 0x0000000105057824 */ /* 0x000fe400078e0207 */
[----:B-1----:R-:W-:Y:S01]  /*79d0*/  IMAD R15, R20, R6, R15 ;  /* 0x00000006140f7224 */ /* 0x002fe200078e020f */
[----:B------:R-:W-:Y:S02]  /*79e0*/  I2FP.F32.U32 R6, R12 ;  /* 0x0000000c00067245 */ /* 0x000fe40000201000 */
[----:B------:R-:W-:-:S02]  /*79f0*/  SHF.R.U64 R19, R4, UR6, R5 ;  /* 0x0000000604137c19 */ /* 0x000fc40008001205 */
[----:B------:R-:W-:Y:S01]  /*7a00*/  SHF.R.U32.HI R4, RZ, UR6, R5 ;  /* 0x00000006ff047c19 */ /* 0x000fe20008011605 */
[----:B------:R-:W-:Y:S01]  /*7a10*/  FMUL R6, R6, UR7 ;  /* 0x0000000706067c20 */ /* 0x000fe20008400000 */
[----:B------:R-:W-:Y:S02]  /*7a20*/  ULDC UR6, c[0x0][0x608] ;  /* 0x0001820000067ab9 */ /* 0x000fe40000000800 */
[--C-:B------:R-:W-:Y:S01]  /*7a30*/  SHF.R.U64 R22, R19, UR6, R4.reuse ;  /* 0x0000000613167c19 */ /* 0x100fe20008001204 */
[----:B------:R1:W2:Y:S01]  /*7a40*/  F2I.U32.TRUNC.NTZ R24, R6 ;  /* 0x0000000600187305 */ /* 0x0002a2000020f000 */
[----:B------:R-:W-:Y:S01]  /*7a50*/  SHF.R.U32.HI R5, RZ, UR6, R4 ;  /* 0x00000006ff057c19 */ /* 0x000fe20008011604 */
[----:B------:R-:W-:-:S03]  /*7a60*/  ULDC UR6, c[0x0][0x658] ;  /* 0x0001960000067ab9 */ /* 0x000fc60000000800 */
[--C-:B------:R-:W-:Y:S02]  /*7a70*/  SHF.R.U64 R20, R22, UR6, R5.reuse ;  /* 0x0000000616147c19 */ /* 0x100fe40008001205 */
[----:B------:R-:W-:-:S03]  /*7a80*/  SHF.R.U32.HI R23, RZ, UR6, R5 ;  /* 0x00000006ff177c19 */ /* 0x000fc60008011605 */
[----:B------:R-:W-:Y:S02]  /*7a90*/  IMAD.MOV.U32 R4, RZ, RZ, R20 ;  /* 0x000000ffff047224 */ /* 0x000fe400078e0014 */
[----:B------:R-:W-:Y:S01]  /*7aa0*/  IMAD.MOV.U32 R5, RZ, RZ, R23 ;  /* 0x000000ffff057224 */ /* 0x000fe200078e0017 */
[----:B-1----:R-:W-:Y:S06]  /*7ab0*/  @!P0 BRA `(.L_x_176) ;  /* 0x0000000000288947 */ /* 0x002fec0003800000 */
        /* <DEDUP_REMOVED lines=10> */
.L_x_176:
[----:B------:R-:W-:Y:S01]  /*7b60*/  ISETP.NE.AND P0, PT, R2, 0x1, PT ;  /* 0x000000010200780c */ /* 0x000fe20003f05270 */
[----:B------:R-:W-:Y:S01]  /*7b70*/  ULDC UR6, c[0x0][0x648] ;  /* 0x0001920000067ab9 */ /* 0x000fe20000000800 */
[----:B------:R-:W-:Y:S01]  /*7b80*/  LOP3.LUT R22, R22, UR21, RZ, 0xc0, !PT ;  /* 0x0000001516167c12 */ /* 0x000fe2000f8ec0ff */
[----:B--2---:R-:W-:Y:S01]  /*7b90*/  IMAD.MOV R24, RZ, RZ, -R24 ;  /* 0x000000ffff187224 */ /* 0x004fe200078e0a18 */
[----:B------:R-:W-:Y:S01]  /*7ba0*/  SHF.R.U64 R5, R4, UR6, R5 ;  /* 0x0000000604057c19 */ /* 0x000fe20008001205 */
[----:B------:R-:W-:Y:S01]  /*7bb0*/  ULDC UR6, c[0x0][0x638] ;  /* 0x00018e0000067ab9 */ /* 0x000fe20000000800 */
[----:B------:R-:W-:Y:S01]  /*7bc0*/  LOP3.LUT R19, R19, UR4, RZ, 0xc0, !PT ;  /* 0x0000000413137c12 */ /* 0x000fe2000f8ec0ff */
[----:B------:R-:W-:Y:S01]  /*7bd0*/  ULDC UR7, c[0x0][0x610] ;  /* 0x0001840000077ab9 */ /* 0x000fe20000000800 */
[----:B------:R-:W-:Y:S02]  /*7be0*/  IMAD.MOV.U32 R4, RZ, RZ, 0x1 ;  /* 0x00000001ff047424 */ /* 0x000fe400078e00ff */
[----:B------:R-:W-:-:S02]  /*7bf0*/  IMAD.MOV R7, RZ, RZ, -R5 ;  /* 0x000000ffff077224 */ /* 0x000fc400078e0a05 */
[----:B------:R-:W-:Y:S02]  /*7c00*/  IMAD R22, R5, UR5, R22 ;  /* 0x0000000505167c24 */ /* 0x000fe4000f8e0216 */
[----:B0-----:R-:W-:Y:S02]  /*7c10*/  @P0 IMAD R15, R21, R24, R12 ;  /* 0x00000018150f0224 */ /* 0x001fe400078e020c */
[----:B------:R-:W-:Y:S01]  /*7c20*/  IMAD R20, R7, UR6, R20 ;  /* 0x0000000607147c24 */ /* 0x000fe2000f8e0214 */
[----:B------:R-:W-:Y:S01]  /*7c30*/  ULDC UR6, c[0x0][0x600] ;  /* 0x0001800000067ab9 */ /* 0x000fe20000000800 */
[----:B------:R-:W-:Y:S02]  /*7c40*/  IMAD R15, R22, UR7, R15 ;  /* 0x00000007160f7c24 */ /* 0x000fe4000f8e020f */
[----:B------:R-:W-:Y:S02]  /*7c50*/  IMAD R20, R20, UR6, R19 ;  /* 0x0000000614147c24 */ /* 0x000fe4000f8e0213 */
[----:B------:R-:W-:-:S03]  /*7c60*/  IMAD.MOV.U32 R7, RZ, RZ, R14 ;  /* 0x000000ffff077224 */ /* 0x000fc600078e000e */
[----:B------:R-:W-:Y:S02]  /*7c70*/  SEL R19, R20, R15, !P0 ;  /* 0x0000000f14137207 */ /* 0x000fe40004000000 */
[----:B------:R-:W-:-:S07]  /*7c80*/  SEL R12, R15, R20, !P0 ;  /* 0x000000140f0c7207 */ /* 0x000fce0004000000 */
.L_x_174:
[----:B------:R-:W-:Y:S05]  /*7c90*/  BSYNC B1 ;  /* 0x0000000000017941 */ /* 0x000fea0003800000 */
.L_x_173:
[----:B------:R-:W-:-:S13]  /*7ca0*/  LOP3.LUT P0, RZ, R4, 0xff, RZ, 0xc0, !PT ;  /* 0x000000ff04ff7812 */ /* 0x000fda000780c0ff */
[----:B------:R-:W-:Y:S05]  /*7cb0*/  @P0 BRA `(.L_x_177) ;  /* 0xfffffff4000c0947 */ /* 0x000fea000383ffff */
[----:B------:R-:W-:Y:S05]  /*7cc0*/  BSYNC B0 ;  /* 0x0000000000007941 */ /* 0x000fea0003800000 */
.L_x_166:
[----:B------:R-:W-:-:S03]  /*7cd0*/  UMOV UR6, 0xffffffff ;  /* 0xffffffff00067882 */ /* 0x000fc60000000000 */
[----:B------:R-:W-:Y:S05]  /*7ce0*/  BRA.DIV UR6, `(.L_x_178) ;  /* 0x00000006065c7947 */ /* 0x000fea000b800000 */
[----:B------:R-:W-:-:S13]  /*7cf0*/  ELECT P6, URZ, PT ;  /* 0x00000000003f782f */ /* 0x000fda00038c0000 */
.L_x_194:
[----:B------:R-:W-:Y:S04]  /*7d00*/  BSSY B0, `(.L_x_179) ;  /* 0x000003d000007945 */ /* 0x000fe80003800000 */
[----:B------:R-:W-:Y:S05]  /*7d10*/  @!P6 BRA `(.L_x_180) ;  /* 0x0000000000ece947 */ /* 0x000fea0003800000 */
[----:B------:R-:W-:-:S04]  /*7d20*/  LOP3.LUT R18, R18, 0x2, RZ, 0xfc, !PT ;  /* 0x0000000212127812 */ /* 0x000fc800078efcff */
[----:B------:R-:W-:-:S13]  /*7d30*/  ISETP.NE.AND P0, PT, R18, 0x3, PT ;  /* 0x000000031200780c */ /* 0x000fda0003f05270 */
[----:B------:R-:W-:Y:S05]  /*7d40*/  @!P0 BRA `(.L_x_181) ;  /* 0x0000000000048947 */ /* 0x000fea0003800000 */
[----:B------:R-:W-:Y:S01]  /*7d50*/  BPT.TRAP 0x1 ;  /* 0x000000040000795c */ /* 0x000fe20000300000 */
.L_x_181:
[----:B------:R-:W0:Y:S01]  /*7d60*/  S2R R5, SR_CgaCtaId ;  /* 0x0000000000057919 */ /* 0x000e220000008800 */
[----:B------:R-:W-:Y:S02]  /*7d70*/  MOV R0, 0x400 ;  /* 0x0000040000007802 */ /* 0x000fe40000000f00 */
[----:B------:R-:W-:Y:S02]  /*7d80*/  SHF.L.U32 R4, R3, 0x1f, RZ ;  /* 0x0000001f03047819 */ /* 0x000fe400000006ff */
[----:B0-----:R-:W-:-:S05]  /*7d90*/  LEA R0, R5, R0, 0x18 ;  /* 0x0000000005007211 */ /* 0x001fca00078ec0ff */
[----:B------:R-:W-:-:S04]  /*7da0*/  VIADD R0, R0, 0x30 ;  /* 0x0000003000007836 */ /* 0x000fc80000000000 */
[C---:B------:R-:W-:Y:S02]  /*7db0*/  IMAD R7, R13.reuse, 0x8, R0 ;  /* 0x000000080d077824 */ /* 0x040fe400078e0200 */
[----:B------:R-:W-:Y:S02]  /*7dc0*/  VIADD R13, R13, 0x1 ;  /* 0x000000010d0d7836 */ /* 0x000fe40000000000 */
[----:B------:R-:W0:Y:S03]  /*7dd0*/  SYNCS.PHASECHK.TRANS64.TRYWAIT P0, [R7+URZ], R4 ;  /* 0x00000004070075a7 */ /* 0x000e26000800017f */
[----:B------:R-:W-:-:S04]  /*7de0*/  ISETP.NE.AND P1, PT, R13, 0x6, PT ;  /* 0x000000060d00780c */ /* 0x000fc80003f25270 */
[----:B------:R-:W-:Y:S02]  /*7df0*/  SEL R2, RZ, 0x1, P1 ;  /* 0x00000001ff027807 */ /* 0x000fe40000800000 */
[----:B------:R-:W-:Y:S02]  /*7e00*/  SEL R13, R13, RZ, P1 ;  /* 0x000000ff0d0d7207 */ /* 0x000fe40000800000 */
[----:B------:R-:W-:-:S03]  /*7e10*/  LOP3.LUT R6, R3, R2, RZ, 0x3c, !PT ;  /* 0x0000000203067212 */ /* 0x000fc600078e3cff */
[----:B------:R-:W-:Y:S01]  /*7e20*/  IMAD R8, R13, 0x8, R0 ;  /* 0x000000080d087824 */ /* 0x000fe200078e0200 */
[----:B------:R-:W-:Y:S01]  /*7e30*/  SHF.L.U32 R5, R6, 0x1f, RZ ;  /* 0x0000001f06057819 */ /* 0x000fe200000006ff */
[----:B0-----:R-:W-:Y:S06]  /*7e40*/  @!P0 BRA `(.L_x_182) ;  /* 0x0000000400248947 */ /* 0x001fec0003800000 */
.L_x_195:
[----:B------:R-:W1:Y:S01]  /*7e50*/  SYNCS.PHASECHK.TRANS64.TRYWAIT P0, [R8+URZ], R5 ;  /* 0x00000005080075a7 */ /* 0x000e62000800017f */
[----:B------:R-:W-:-:S05]  /*7e60*/  VIADD R2, R13, 0x1 ;  /* 0x000000010d027836 */ /* 0x000fca0000000000 */
[----:B------:R-:W-:-:S04]  /*7e70*/  ISETP.NE.AND P1, PT, R2, 0x6, PT ;  /* 0x000000060200780c */ /* 0x000fc80003f25270 */
[----:B------:R-:W-:Y:S02]  /*7e80*/  SEL R3, RZ, 0x1, P1 ;  /* 0x00000001ff037807 */ /* 0x000fe40000800000 */
[----:B0-----:R-:W-:Y:S02]  /*7e90*/  SEL R7, R2, RZ, P1 ;  /* 0x000000ff02077207 */ /* 0x001fe40000800000 */
[----:B------:R-:W-:-:S03]  /*7ea0*/  LOP3.LUT R6, R6, R3, RZ, 0x3c, !PT ;  /* 0x0000000306067212 */ /* 0x000fc600078e3cff */
[----:B------:R-:W-:Y:S01]  /*7eb0*/  IMAD R9, R7, 0x8, R0 ;  /* 0x0000000807097824 */ /* 0x000fe200078e0200 */
[----:B------:R-:W-:Y:S01]  /*7ec0*/  SHF.L.U32 R4, R6, 0x1f, RZ ;  /* 0x0000001f06047819 */ /* 0x000fe200000006ff */
[----:B-1----:R-:W-:Y:S06]  /*7ed0*/  @!P0 BRA `(.L_x_183) ;  /* 0x0000000400148947 */ /* 0x002fec0003800000 */
.L_x_196:
[----:B------:R-:W1:Y:S01]  /*7ee0*/  SYNCS.PHASECHK.TRANS64.TRYWAIT P0, [R9+URZ], R4 ;  /* 0x00000004090075a7 */ /* 0x000e62000800017f */
[----:B------:R-:W-:-:S05]  /*7ef0*/  VIADD R2, R7, 0x1 ;  /* 0x0000000107027836 */ /* 0x000fca0000000000 */
[----:B------:R-:W-:-:S04]  /*7f00*/  ISETP.NE.AND P1, PT, R2, 0x6, PT ;  /* 0x000000060200780c */ /* 0x000fc80003f25270 */
[----:B------:R-:W-:Y:S02]  /*7f10*/  SEL R3, RZ, 0x1, P1 ;  /* 0x00000001ff037807 */ /* 0x000fe40000800000 */
[----:B------:R-:W-:Y:S02]  /*7f20*/  SEL R7, R2, RZ, P1 ;  /* 0x000000ff02077207 */ /* 0x000fe40000800000 */
[----:B------:R-:W-:-:S03]  /*7f30*/  LOP3.LUT R6, R6, R3, RZ, 0x3c, !PT ;  /* 0x0000000306067212 */ /* 0x000fc600078e3cff */
[----:B0-----:R-:W-:Y:S01]  /*7f40*/  IMAD R8, R7, 0x8, R0 ;  /* 0x0000000807087824 */ /* 0x001fe200078e0200 */
[----:B------:R-:W-:Y:S01]  /*7f50*/  SHF.L.U32 R5, R6, 0x1f, RZ ;  /* 0x0000001f06057819 */ /* 0x000fe200000006ff */
[----:B-1----:R-:W-:Y:S06]  /*7f60*/  @!P0 BRA `(.L_x_184) ;  /* 0x0000000400048947 */ /* 0x002fec0003800000 */
.L_x_197:
[----:B------:R-:W1:Y:S01]  /*7f70*/  SYNCS.PHASECHK.TRANS64.TRYWAIT P0, [R8+URZ], R5 ;  /* 0x00000005080075a7 */ /* 0x000e62000800017f */
[----:B------:R-:W-:-:S05]  /*7f80*/  VIADD R2, R7, 0x1 ;  /* 0x0000000107027836 */ /* 0x000fca0000000000 */
[----:B------:R-:W-:-:S04]  /*7f90*/  ISETP.NE.AND P1, PT, R2, 0x6, PT ;  /* 0x000000060200780c */ /* 0x000fc80003f25270 */
[----:B------:R-:W-:Y:S02]  /*7fa0*/  SEL R3, RZ, 0x1, P1 ;  /* 0x00000001ff037807 */ /* 0x000fe40000800000 */
[----:B------:R-:W-:Y:S02]  /*7fb0*/  SEL R7, R2, RZ, P1 ;  /* 0x000000ff02077207 */ /* 0x000fe40000800000 */
[----:B0-----:R-:W-:-:S03]  /*7fc0*/  LOP3.LUT R9, R6, R3, RZ, 0x3c, !PT ;  /* 0x0000000306097212 */ /* 0x001fc600078e3cff */
[----:B------:R-:W-:Y:S01]  /*7fd0*/  IMAD R11, R7, 0x8, R0 ;  /* 0x00000008070b7824 */ /* 0x000fe200078e0200 */
[----:B------:R-:W-:Y:S01]  /*7fe0*/  SHF.L.U32 R6, R9, 0x1f, RZ ;  /* 0x0000001f09067819 */ /* 0x000fe200000006ff */
[----:B-1----:R-:W-:Y:S06]  /*7ff0*/  @!P0 BRA `(.L_x_185) ;  /* 0x0000000000f48947 */ /* 0x002fec0003800000 */
.L_x_198:
[----:B------:R-:W1:Y:S01]  /*8000*/  SYNCS.PHASECHK.TRANS64.TRYWAIT P0, [R11+URZ], R6 ;  /* 0x000000060b0075a7 */ /* 0x000e62000800017f */
[----:B------:R-:W-:-:S05]  /*8010*/  VIADD R2, R7, 0x1 ;  /* 0x0000000107027836 */ /* 0x000fca0000000000 */
[----:B------:R-:W-:-:S04]  /*8020*/  ISETP.NE.AND P1, PT, R2, 0x6, PT ;  /* 0x000000060200780c */ /* 0x000fc80003f25270 */
[----:B------:R-:W-:Y:S02]  /*8030*/  SEL R4, RZ, 0x1, P1 ;  /* 0x00000001ff047807 */ /* 0x000fe40000800000 */
[----:B------:R-:W-:Y:S02]  /*8040*/  SEL R3, R2, RZ, P1 ;  /* 0x000000ff02037207 */ /* 0x000fe40000800000 */
[----:B------:R-:W-:Y:S01]  /*8050*/  LOP3.LUT R4, R9, R4, RZ, 0x3c, !PT ;  /* 0x0000000409047212 */ /* 0x000fe200078e3cff */
[----:B-1----:R-:W-:Y:S06]  /*8060*/  @!P0 BRA `(.L_x_186) ;  /* 0x0000000000ec8947 */ /* 0x002fec0003800000 */
.L_x_199:
[----:B------:R-:W-:Y:S01]  /*8070*/  IMAD R3, R3, 0x8, R0 ;  /* 0x0000000803037824 */ /* 0x000fe200078e0200 */
[----:B------:R-:W-:-:S07]  /*8080*/  SHF.L.U32 R0, R4, 0x1f, RZ ;  /* 0x0000001f04007819 */ /* 0x000fce00000006ff */
.L_x_187:
[----:B--2---:R2:W3:Y:S02]  /*8090*/  SYNCS.PHASECHK.TRANS64.TRYWAIT P0, [R3+URZ], R0 ;  /* 0x00000000030075a7 */ /* 0x0044e4000800017f */
[----:B---3--:R-:W-:Y:S05]  /*80a0*/  @!P0 NANOSLEEP.SYNCS 0x989680 ;  /* 0x009896800000895d */ /* 0x008fea0003900000 */
[----:B------:R-:W3:Y:S02]  /*80b0*/  @!P0 SYNCS.PHASECHK.TRANS64 P0, [R3+URZ], R0 ;  /* 0x00000000030085a7 */ /* 0x000ee4000800007f */
[----:B---3--:R-:W-:Y:S05]  /*80c0*/  @!P0 BRA `(.L_x_187) ;  /* 0xfffffffc00f08947 */ /* 0x008fea000383ffff */
.L_x_180:
[----:B------:R-:W-:Y:S05]  /*80d0*/  BSYNC B0 ;  /* 0x0000000000007941 */ /* 0x000fea0003800000 */
.L_x_179:
[----:B------:R-:W-:Y:S05]  /*80e0*/  EXIT ;  /* 0x000000000000794d */ /* 0x000fea0003800000 */
.L_x_21:
[----:B-1----:R1:W2:Y:S02]  /*80f0*/  SYNCS.PHASECHK.TRANS64.TRYWAIT P1, [R3+URZ], R0 ;  /* 0x00000000030075a7 */ /* 0x0022a4000802017f */
[----:B--2---:R-:W-:Y:S05]  /*8100*/  @!P1 NANOSLEEP.SYNCS 0x989680 ;  /* 0x009896800000995d */ /* 0x004fea0003900000 */
[----:B------:R-:W2:Y:S02]  /*8110*/  @!P1 SYNCS.PHASECHK.TRANS64 P1, [R3+URZ], R0 ;  /* 0x00000000030095a7 */ /* 0x000ea4000802007f */
[----:B--2---:R-:W-:Y:S05]  /*8120*/  @!P1 BRA `(.L_x_21) ;  /* 0xfffffffc00f09947 */ /* 0x004fea000383ffff */
[----:B------:R-:W-:Y:S05]  /*8130*/  BRA `(.L_x_20) ;  /* 0xffffff9400b47947 */ /* 0x000fea000383ffff */
.L_x_26:
[----:B-1----:R1:W2:Y:S02]  /*8140*/  SYNCS.PHASECHK.TRANS64.TRYWAIT P1, [R5+URZ], R4 ;  /* 0x00000004050075a7 */ /* 0x0022a4000802017f */
[----:B--2---:R-:W-:Y:S05]  /*8150*/  @!P1 NANOSLEEP.SYNCS 0x989680 ;  /* 0x009896800000995d */ /* 0x004fea0003900000 */
[----:B------:R-:W2:Y:S02]  /*8160*/  @!P1 SYNCS.PHASECHK.TRANS64 P1, [R5+URZ], R4 ;  /* 0x00000004050095a7 */ /* 0x000ea4000802007f */
[----:B--2---:R-:W-:Y:S05]  /*8170*/  @!P1 BRA `(.L_x_26) ;  /* 0xfffffffc00f09947 */ /* 0x004fea000383ffff */
[----:B------:R-:W-:Y:S05]  /*8180*/  BRA `(.L_x_25) ;  /* 0xffffff9800907947 */ /* 0x000fea000383ffff */
.L_x_167:
[----:B------:R-:W-:Y:S01]  /*8190*/  BSSY B1, `(.L_x_188) ;  /* 0x0000006000017945 */ /* 0x000fe20003800000 */
[----:B------:R-:W-:-:S07]  /*81a0*/  IMAD.MOV.U32 R15, RZ, RZ, -0x1 ;  /* 0xffffffffff0f7424 */ /* 0x000fce00078e00ff */
[----:B------:R-:W-:Y:S05]  /*81b0*/  WARPSYNC.COLLECTIVE R15, `(.L_x_189) ;  /* 0x000000000f0c7348 */ /* 0x000fea0003c00000 */
[----:B------:R-:W-:Y:S02]  /*81c0*/  ELECT P6, UR62, PT ;  /* 0x00000000003e782f */ /* 0x000fe400038c0000 */
[----:B------:R-:W-:Y:S01]  /*81d0*/  MOV R14, UR62 ;  /* 0x0000003e000e7c02 */ /* 0x000fe20008000f00 */
[----:B------:R-:W-:Y:S10]  /*81e0*/  ENDCOLLECTIVE ;  /* 0x000000000000791b */ /* 0x000ff40003800000 */
.L_x_189:
[----:B------:R-:W-:Y:S05]  /*81f0*/  BSYNC B1 ;  /* 0x0000000000017941 */ /* 0x000fea0003800000 */
.L_x_188:
[----:B------:R-:W-:Y:S05]  /*8200*/  BRA `(.L_x_190) ;  /* 0xffffffec00c47947 */ /* 0x000fea000383ffff */
.L_x_170:
[----:B0-----:R0:W1:Y:S02]  /*8210*/  SYNCS.PHASECHK.TRANS64.TRYWAIT P0, [R21+URZ+0x30], R12 ;  /* 0x0000300c150075a7 */ /* 0x001064000800017f */
[----:B-1----:R-:W-:Y:S05]  /*8220*/  @!P0 NANOSLEEP.SYNCS 0x989680 ;  /* 0x009896800000895d */ /* 0x002fea0003900000 */
[----:B------:R-:W1:Y:S02]  /*8230*/  @!P0 SYNCS.PHASECHK.TRANS64 P0, [R21+URZ+0x30], R12 ;  /* 0x0000300c150085a7 */ /* 0x000e64000800007f */
[----:B-1----:R-:W-:Y:S05]  /*8240*/  @!P0 BRA `(.L_x_170) ;  /* 0xfffffffc00f08947 */ /* 0x002fea000383ffff */
[----:B------:R-:W-:Y:S05]  /*8250*/  BRA `(.L_x_191) ;  /* 0xfffffff0000c7947 */ /* 0x000fea000383ffff */
.L_x_178:
[----:B------:R-:W-:Y:S01]  /*8260*/  BSSY B0, `(.L_x_192) ;  /* 0x0000006000007945 */ /* 0x000fe20003800000 */
[----:B------:R-:W-:-:S07]  /*8270*/  IMAD.MOV.U32 R15, RZ, RZ, -0x1 ;  /* 0xffffffffff0f7424 */ /* 0x000fce00078e00ff */
[----:B------:R-:W-:Y:S05]  /*8280*/  WARPSYNC.COLLECTIVE R15, `(.L_x_193) ;  /* 0x000000000f0c7348 */ /* 0x000fea0003c00000 */
[----:B------:R-:W-:Y:S02]  /*8290*/  ELECT P6, UR62, PT ;  /* 0x00000000003e782f */ /* 0x000fe400038c0000 */
[----:B------:R-:W-:Y:S01]  /*82a0*/  MOV R14, UR62 ;  /* 0x0000003e000e7c02 */ /* 0x000fe20008000f00 */
[----:B------:R-:W-:Y:S10]  /*82b0*/  ENDCOLLECTIVE ;  /* 0x000000000000791b */ /* 0x000ff40003800000 */
.L_x_193:
[----:B------:R-:W-:Y:S05]  /*82c0*/  BSYNC B0 ;  /* 0x0000000000007941 */ /* 0x000fea0003800000 */
.L_x_192:
[----:B------:R-:W-:Y:S05]  /*82d0*/  BRA `(.L_x_194) ;  /* 0xfffffff800887947 */ /* 0x000fea000383ffff */
.L_x_182:
[----:B0-----:R0:W1:Y:S02]  /*82e0*/  SYNCS.PHASECHK.TRANS64.TRYWAIT P0, [R7+URZ], R4 ;  /* 0x00000004070075a7 */ /* 0x001064000800017f */
[----:B-1----:R-:W-:Y:S05]  /*82f0*/  @!P0 NANOSLEEP.SYNCS 0x989680 ;  /* 0x009896800000895d */ /* 0x002fea0003900000 */
[----:B------:R-:W1:Y:S02]  /*8300*/  @!P0 SYNCS.PHASECHK.TRANS64 P0, [R7+URZ], R4 ;  /* 0x00000004070085a7 */ /* 0x000e64000800007f */
[----:B-1----:R-:W-:Y:S05]  /*8310*/  @!P0 BRA `(.L_x_182) ;  /* 0xfffffffc00f08947 */ /* 0x002fea000383ffff */
[----:B------:R-:W-:Y:S05]  /*8320*/  BRA `(.L_x_195) ;  /* 0xfffffff800c87947 */ /* 0x000fea000383ffff */
.L_x_183:
[----:B0-----:R0:W1:Y:S02]  /*8330*/  SYNCS.PHASECHK.TRANS64.TRYWAIT P0, [R8+URZ], R5 ;  /* 0x00000005080075a7 */ /* 0x001064000800017f */
[----:B-1----:R-:W-:Y:S05]  /*8340*/  @!P0 NANOSLEEP.SYNCS 0x989680 ;  /* 0x009896800000895d */ /* 0x002fea0003900000 */
[----:B------:R-:W1:Y:S02]  /*8350*/  @!P0 SYNCS.PHASECHK.TRANS64 P0, [R8+URZ], R5 ;  /* 0x00000005080085a7 */ /* 0x000e64000800007f */
[----:B-1----:R-:W-:Y:S05]  /*8360*/  @!P0 BRA `(.L_x_183) ;  /* 0xfffffffc00f08947 */ /* 0x002fea000383ffff */
[----:B------:R-:W-:Y:S05]  /*8370*/  BRA `(.L_x_196) ;  /* 0xfffffff800d87947 */ /* 0x000fea000383ffff */
.L_x_184:
[----:B0-----:R0:W1:Y:S02]  /*8380*/  SYNCS.PHASECHK.TRANS64.TRYWAIT P0, [R9+URZ], R4 ;  /* 0x00000004090075a7 */ /* 0x001064000800017f */
[----:B-1----:R-:W-:Y:S05]  /*8390*/  @!P0 NANOSLEEP.SYNCS 0x989680 ;  /* 0x009896800000895d */ /* 0x002fea0003900000 */
[----:B------:R-:W1:Y:S02]  /*83a0*/  @!P0 SYNCS.PHASECHK.TRANS64 P0, [R9+URZ], R4 ;  /* 0x00000004090085a7 */ /* 0x000e64000800007f */
[----:B-1----:R-:W-:Y:S05]  /*83b0*/  @!P0 BRA `(.L_x_184) ;  /* 0xfffffffc00f08947 */ /* 0x002fea000383ffff */
[----:B------:R-:W-:Y:S05]  /*83c0*/  BRA `(.L_x_197) ;  /* 0xfffffff800e87947 */ /* 0x000fea000383ffff */
.L_x_185:
[----:B0-----:R0:W1:Y:S02]  /*83d0*/  SYNCS.PHASECHK.TRANS64.TRYWAIT P0, [R8+URZ], R5 ;  /* 0x00000005080075a7 */ /* 0x001064000800017f */
[----:B-1----:R-:W-:Y:S05]  /*83e0*/  @!P0 NANOSLEEP.SYNCS 0x989680 ;  /* 0x009896800000895d */ /* 0x002fea0003900000 */
[----:B------:R-:W1:Y:S02]  /*83f0*/  @!P0 SYNCS.PHASECHK.TRANS64 P0, [R8+URZ], R5 ;  /* 0x00000005080085a7 */ /* 0x000e64000800007f */
[----:B-1----:R-:W-:Y:S05]  /*8400*/  @!P0 BRA `(.L_x_185) ;  /* 0xfffffffc00f08947 */ /* 0x002fea000383ffff */
[----:B------:R-:W-:Y:S05]  /*8410*/  BRA `(.L_x_198) ;  /* 0xfffffff800f87947 */ /* 0x000fea000383ffff */
.L_x_186:
[----:B-1----:R1:W2:Y:S02]  /*8420*/  SYNCS.PHASECHK.TRANS64.TRYWAIT P0, [R11+URZ], R6 ;  /* 0x000000060b0075a7 */ /* 0x0022a4000800017f */
[----:B--2---:R-:W-:Y:S05]  /*8430*/  @!P0 NANOSLEEP.SYNCS 0x989680 ;  /* 0x009896800000895d */ /* 0x004fea0003900000 */
[----:B------:R-:W2:Y:S02]  /*8440*/  @!P0 SYNCS.PHASECHK.TRANS64 P0, [R11+URZ], R6 ;  /* 0x000000060b0085a7 */ /* 0x000ea4000800007f */
[----:B--2---:R-:W-:Y:S05]  /*8450*/  @!P0 BRA `(.L_x_186) ;  /* 0xfffffffc00f08947 */ /* 0x004fea000383ffff */
[----:B------:R-:W-:Y:S05]  /*8460*/  BRA `(.L_x_199) ;  /* 0xfffffffc00007947 */ /* 0x000fea000383ffff */
.L_x_200:
[----:B------:R-:W-:-:S00]  /*8470*/  BRA `(.L_x_200) ;  /* 0xfffffffc00fc7947 */ /* 0x000fc0000383ffff */
[----:B------:R-:W-:-:S00]  /*8480*/  NOP ;  /* 0x0000000000007918 */ /* 0x000fc00000000000 */
[----:B------:R-:W-:-:S00]  /*8490*/  NOP ;  /* 0x0000000000007918 */ /* 0x000fc00000000000 */
[----:B------:R-:W-:-:S00]  /*84a0*/  NOP ;  /* 0x0000000000007918 */ /* 0x000fc00000000000 */
[----:B------:R-:W-:-:S00]  /*84b0*/  NOP ;  /* 0x0000000000007918 */ /* 0x000fc00000000000 */
[----:B------:R-:W-:-:S00]  /*84c0*/  NOP ;  /* 0x0000000000007918 */ /* 0x000fc00000000000 */
[----:B------:R-:W-:-:S00]  /*84d0*/  NOP ;  /* 0x0000000000007918 */ /* 0x000fc00000000000 */
[----:B------:R-:W-:-:S00]  /*84e0*/  NOP ;  /* 0x0000000000007918 */ /* 0x000fc00000000000 */
[----:B------:R-:W-:-:S00]  /*84f0*/  NOP ;  /* 0x0000000000007918 */ /* 0x000fc00000000000 */
.L_x_201:


//--------------------- .nv.global.init           --------------------------
	.section	.nv.global.init,"aw",@progbits
.nv.global.init:
	.type		$str$22,@object
	.size		$str$22,($str$23 - $str$22)
$str$22:
        /*0000*/ 	.byte	0x6b, 0x5f, 0x74, 0x69, 0x6c, 0x65, 0x5f, 0x63, 0x6f, 0x75, 0x6e, 0x74, 0x20, 0x3e, 0x3d, 0x20
        /*0010*/ 	.byte	0x31, 0x00
	.type		$str$23,@object
	.size		$str$23,(__unnamed_1 - $str$23)
$str$23:
        /*0012*/ 	.byte	0x2f, 0x74, 0x6d, 0x70, 0x2f, 0x63, 0x75, 0x74, 0x6c, 0x61, 0x73, 0x73, 0x5f, 0x73, 0x77, 0x65
        /*0022*/ 	.byte	0x65, 0x70, 0x5f, 0x73, 0x72, 0x63, 0x2f, 0x69, 0x6e, 0x63, 0x6c, 0x75, 0x64, 0x65, 0x2f, 0x63
        /*0032*/ 	.byte	0x75, 0x74, 0x6c, 0x61, 0x73, 0x73, 0x2f, 0x67, 0x65, 0x6d, 0x6d, 0x2f, 0x63, 0x6f, 0x6c, 0x6c
        /*0042*/ 	.byte	0x65, 0x63, 0x74, 0x69, 0x76, 0x65, 0x2f, 0x73, 0x6d, 0x39, 0x30, 0x5f, 0x6d, 0x6d, 0x61, 0x5f
        /*0052*/ 	.byte	0x74, 0x6d, 0x61, 0x5f, 0x67, 0x6d, 0x6d, 0x61, 0x5f, 0x73, 0x73, 0x5f, 0x77, 0x61, 0x72, 0x70
        /*0062*/ 	.byte	0x73, 0x70, 0x65, 0x63, 0x69, 0x61, 0x6c, 0x69, 0x7a, 0x65, 0x64, 0x2e, 0x68, 0x70, 0x70, 0x00
	.type		__unnamed_1,@object
	.size		__unnamed_1,(.L_0 - __unnamed_1)
__unnamed_1:
        /*0072*/ 	.byte	0x76, 0x6f, 0x69, 0x64, 0x20, 0x63, 0x75, 0x74, 0x6c, 0x61, 0x73, 0x73, 0x3a, 0x3a, 0x67, 0x65
        /* <DEDUP_REMOVED lines=181> */
.L_0:


//--------------------- .nv.shared._ZN7cutlass13device_kernelINS_4gemm6kernel13GemmUniversalIN4cute5tupleIJiiiiEEENS1_10collective13CollectiveMmaINS1_34MainloopSm90TmaGmmaWarpSpecializedILi6ENS5_IJNS4_1CILi4EEESB_NSA_ILi1EEEEEENS1_35KernelTmaWarpSpecializedCooperativeEEENS5_IJNSA_ILi128EEESG_NSA_ILi64EEEEEENS_6half_tENS5_IJlSC_lEEESJ_NS5_IJSC_llEEENS4_8TiledMMAINS4_8MMA_AtomIJNS4_4SM904GMMA26MMA_64x128x16_F32F16F16_SSILNSP_5MajorE0ELSR_1ELNSP_7ScaleInE1ELSS_1EEEEEENS4_6LayoutINS5_IJNSA_ILi2EEESC_SC_EEENS5_IJSC_NSA_ILi0EEESY_EEEEENS5_IJNS4_10UnderscoreES11_S11_EEEEENS4_23SM90_TMA_LOAD_MULTICASTENS4_14ComposedLayoutINS4_7SwizzleILi3ELi4ELi3EEENS4_18smem_ptr_flag_bitsILi16EEENSV_INS5_IJNSA_ILi8EEESH_EEENS5_IJSH_SC_EEEEEEEvNS4_8identityES14_NS15_IS17_S19_NSV_INS5_IJSH_S1A_EEENS5_IJSC_SH_EEEEEEEvS1F_EENS_8epilogue10collective6detail29Sm90TmaWarpSpecializedAdapterINS1M_15DefaultEpilogueISJ_SK_SK_NS1L_6thread17LinearCombinationISJ_Li1EffLNS1Q_9ScaleType4KindE0ELNS_15FloatRoundStyleE2ESJ_EENS1_15EpilogueDefaultEEEEEvvEEEEvNT_6ParamsE --------------------------
	.section	.nv.shared._ZN7cutlass13device_kernelINS_4gemm6kernel13GemmUniversalIN4cute5tupleIJiiiiEEENS1_10collective13CollectiveMmaINS1_34MainloopSm90TmaGmmaWarpSpecializedILi6ENS5_IJNS4_1CILi4EEESB_NSA_ILi1EEEEEENS1_35KernelTmaWarpSpecializedCooperativeEEENS5_IJNSA_ILi128EEESG_NSA_ILi64EEEEEENS_6half_tENS5_IJlSC_lEEESJ_NS5_IJSC_llEEENS4_8TiledMMAINS4_8MMA_AtomIJNS4_4SM904GMMA26MMA_64x128x16_F32F16F16_SSILNSP_5MajorE0ELSR_1ELNSP_7ScaleInE1ELSS_1EEEEEENS4_6LayoutINS5_IJNSA_ILi2EEESC_SC_EEENS5_IJSC_NSA_ILi0EEESY_EEEEENS5_IJNS4_10UnderscoreES11_S11_EEEEENS4_23SM90_TMA_LOAD_MULTICASTENS4_14ComposedLayoutINS4_7SwizzleILi3ELi4ELi3EEENS4_18smem_ptr_flag_bitsILi16EEENSV_INS5_IJNSA_ILi8EEESH_EEENS5_IJSH_SC_EEEEEEEvNS4_8identityES14_NS15_IS17_S19_NSV_INS5_IJSH_S1A_EEENS5_IJSC_SH_EEEEEEEvS1F_EENS_8epilogue10collective6detail29Sm90TmaWarpSpecializedAdapterINS1M_15DefaultEpilogueISJ_SK_SK_NS1L_6thread17LinearCombinationISJ_Li1EffLNS1Q_9ScaleType4KindE0ELNS_15FloatRoundStyleE2ESJ_EENS1_15EpilogueDefaultEEEEEvvEEEEvNT_6ParamsE,"aw",@nobits
	.sectionflags	@""
	.align	16
	.zero		1024


//--------------------- .nv.shared.reserved.0     --------------------------
	.section	.nv.shared.reserved.0,"aw",@nobits
	.weak		__nv_reservedSMEM_offset_0_alias
	.size		__nv_reservedSMEM_offset_0_alias, 0, 0
	.other		__nv_reservedSMEM_offset_0_alias,@"STO_CUDA_RESERVED_SHARED STV_DEFAULT"
__nv_reservedSMEM_offset_0_alias:
	.zero		0


//--------------------- .nv.global                --------------------------
	.section	.nv.global,"aw",@nobits
.nv.global:
	.type		_ZN40_INTERNAL_4710a3ce_4_k_cu_16118439_302004cute1_E,@object
	.size		_ZN40_INTERNAL_4710a3ce_4_k_cu_16118439_302004cute1_E,(_ZN40_INTERNAL_4710a3ce_4_k_cu_16118439_302004cuda3std3__45__cpo6cbeginE - _ZN40_INTERNAL_4710a3ce_4_k_cu_16118439_302004cute1_E)
_ZN40_INTERNAL_4710a3ce_4_k_cu_16118439_302004cute1_E:
	.zero		1
	.type		_ZN40_INTERNAL_4710a3ce_4_k_cu_16118439_302004cuda3std3__45__cpo6cbeginE,@object
	.size		_ZN40_INTERNAL_4710a3ce_4_k_cu_16118439_302004cuda3std3__45__cpo6cbeginE,(_ZN40_INTERNAL_4710a3ce_4_k_cu_16118439_302004cuda3std3__48in_placeE - _ZN40_INTERNAL_4710a3ce_4_k_cu_16118439_302004cuda3std3__45__cpo6cbeginE)
_ZN40_INTERNAL_4710a3ce_4_k_cu_16118439_302004cuda3std3__45__cpo6cbeginE:
	.zero		1
	.type		_ZN40_INTERNAL_4710a3ce_4_k_cu_16118439_302004cuda3std3__48in_placeE,@object
	.size		_ZN40_INTERNAL_4710a3ce_4_k_cu_16118439_302004cuda3std3__48in_placeE,(_ZN40_INTERNAL_4710a3ce_4_k_cu_16118439_302004cuda3std6ranges3__45__cpo9iter_moveE - _ZN40_INTERNAL_4710a3ce_4_k_cu_16118439_302004cuda3std3__48in_placeE)
_ZN40_INTERNAL_4710a3ce_4_k_cu_16118439_302004cuda3std3__48in_placeE:
	.zero		1
	.type		_ZN40_INTERNAL_4710a3ce_4_k_cu_16118439_302004cuda3std6ranges3__45__cpo9iter_moveE,@object
	.size		_ZN40_INTERNAL_4710a3ce_4_k_cu_16118439_302004cuda3std6ranges3__45__cpo9iter_moveE,(_ZN40_INTERNAL_4710a3ce_4_k_cu_16118439_302004cuda3std3__45__cpo5beginE - _ZN40_INTERNAL_4710a3ce_4_k_cu_16118439_302004cuda3std6ranges3__45__cpo9iter_moveE)
_ZN40_INTERNAL_4710a3ce_4_k_cu_16118439_302004cuda3std6ranges3__45__cpo9iter_moveE:
	.zero		1
	.type		_ZN40_INTERNAL_4710a3ce_4_k_cu_16118439_302004cuda3std3__45__cpo5beginE,@object
	.size		_ZN40_INTERNAL_4710a3ce_4_k_cu_16118439_302004cuda3std3__45__cpo5beginE,(_ZN40_INTERNAL_4710a3ce_4_k_cu_16118439_302004cuda3std3__442_GLOBAL__N__4710a3ce_4_k_cu_16118439_302006ignoreE - _ZN40_INTERNAL_4710a3ce_4_k_cu_16118439_302004cuda3std3__45__cpo5beginE)
_ZN40_INTERNAL_4710a3ce_4_k_cu_16118439_302004cuda3std3__45__cpo5beginE:
	.zero		1
	.type		_ZN40_INTERNAL_4710a3ce_4_k_cu_16118439_302004cuda3std3__442_GLOBAL__N__4710a3ce_4_k_cu_16118439_302006ignoreE,@object
	.size		_ZN40_INTERNAL_4710a3ce_4_k_cu_16118439_302004cuda3std3__442_GLOBAL__N__4710a3ce_4_k_cu_16118439_302006ignoreE,(_ZN40_INTERNAL_4710a3ce_4_k_cu_16118439_302004cute7productE - _ZN40_INTERNAL_4710a3ce_4_k_cu_16118439_302004cuda3std3__442_GLOBAL__N__4710a3ce_4_k_cu_16118439_302006ignoreE)
_ZN40_INTERNAL_4710a3ce_4_k_cu_16118439_302004cuda3std3__442_GLOBAL__N__4710a3ce_4_k_cu_16118439_302006ignoreE:
	.zero		1
	.type		_ZN40_INTERNAL_4710a3ce_4_k_cu_16118439_302004cute7productE,@object
	.size		_ZN40_INTERNAL_4710a3ce_4_k_cu_16118439_302004cute7productE,(_ZN40_INTERNAL_4710a3ce_4_k_cu_16118439_302004cuda3std3__45__cpo3endE - _ZN40_INTERNAL_4710a3ce_4_k_cu_16118439_302004cute7productE)
_ZN40_INTERNAL_4710a3ce_4_k_cu_16118439_302004cute7productE:
	.zero		1
	.type		_ZN40_INTERNAL_4710a3ce_4_k_cu_16118439_302004cuda3std3__45__cpo3endE,@object
	.size		_ZN40_INTERNAL_4710a3ce_4_k_cu_16118439_302004cuda3std3__45__cpo3endE,(_ZN40_INTERNAL_4710a3ce_4_k_cu_16118439_302004cuda3std3__419piecewise_constructE - _ZN40_INTERNAL_4710a3ce_4_k_cu_16118439_302004cuda3std3__45__cpo3endE)
_ZN40_INTERNAL_4710a3ce_4_k_cu_16118439_302004cuda3std3__45__cpo3endE:
	.zero		1
	.type		_ZN40_INTERNAL_4710a3ce_4_k_cu_16118439_302004cuda3std3__419piecewise_constructE,@object
	.size		_ZN40_INTERNAL_4710a3ce_4_k_cu_16118439_302004cuda3std3__419piecewise_constructE,(_ZN40_INTERNAL_4710a3ce_4_k_cu_16118439_302004cuda3std3__45__cpo4cendE - _ZN40_INTERNAL_4710a3ce_4_k_cu_16118439_302004cuda3std3__419piecewise_constructE)
_ZN40_INTERNAL_4710a3ce_4_k_cu_16118439_302004cuda3std3__419piecewise_constructE:
	.zero		1
	.type		_ZN40_INTERNAL_4710a3ce_4_k_cu_16118439_302004cuda3std3__45__cpo4cendE,@object
	.size		_ZN40_INTERNAL_4710a3ce_4_k_cu_16118439_302004cuda3std3__45__cpo4cendE,(_ZN40_INTERNAL_4710a3ce_4_k_cu_16118439_302004cuda3std6ranges3__45__cpo4swapE - _ZN40_INTERNAL_4710a3ce_4_k_cu_16118439_302004cuda3std3__45__cpo4cendE)
_ZN40_INTERNAL_4710a3ce_4_k_cu_16118439_302004cuda3std3__45__cpo4cendE:
	.zero		1
	.type		_ZN40_INTERNAL_4710a3ce_4_k_cu_16118439_302004cuda3std6ranges3__45__cpo4swapE,@object
	.size		_ZN40_INTERNAL_4710a3ce_4_k_cu_16118439_302004cuda3std6ranges3__45__cpo4swapE,(.L_8 - _ZN40_INTERNAL_4710a3ce_4_k_cu_16118439_302004cuda3std6ranges3__45__cpo4swapE)
_ZN40_INTERNAL_4710a3ce_4_k_cu_16118439_302004cuda3std6ranges3__45__cpo4swapE:
	.zero		1
.L_8:


//--------------------- .nv.constant0._ZN7cutlass13device_kernelINS_4gemm6kernel13GemmUniversalIN4cute5tupleIJiiiiEEENS1_10collective13CollectiveMmaINS1_34MainloopSm90TmaGmmaWarpSpecializedILi6ENS5_IJNS4_1CILi4EEESB_NSA_ILi1EEEEEENS1_35KernelTmaWarpSpecializedCooperativeEEENS5_IJNSA_ILi128EEESG_NSA_ILi64EEEEEENS_6half_tENS5_IJlSC_lEEESJ_NS5_IJSC_llEEENS4_8TiledMMAINS4_8MMA_AtomIJNS4_4SM904GMMA26MMA_64x128x16_F32F16F16_SSILNSP_5MajorE0ELSR_1ELNSP_7ScaleInE1ELSS_1EEEEEENS4_6LayoutINS5_IJNSA_ILi2EEESC_SC_EEENS5_IJSC_NSA_ILi0EEESY_EEEEENS5_IJNS4_10UnderscoreES11_S11_EEEEENS4_23SM90_TMA_LOAD_MULTICASTENS4_14ComposedLayoutINS4_7SwizzleILi3ELi4ELi3EEENS4_18smem_ptr_flag_bitsILi16EEENSV_INS5_IJNSA_ILi8EEESH_EEENS5_IJSH_SC_EEEEEEEvNS4_8identityES14_NS15_IS17_S19_NSV_INS5_IJSH_S1A_EEENS5_IJSC_SH_EEEEEEEvS1F_EENS_8epilogue10collective6detail29Sm90TmaWarpSpecializedAdapterINS1M_15DefaultEpilogueISJ_SK_SK_NS1L_6thread17LinearCombinationISJ_Li1EffLNS1Q_9ScaleType4KindE0ELNS_15FloatRoundStyleE2ESJ_EENS1_15EpilogueDefaultEEEEEvvEEEEvNT_6ParamsE --------------------------
	.section	.nv.constant0._ZN7cutlass13device_kernelINS_4gemm6kernel13GemmUniversalIN4cute5tupleIJiiiiEEENS1_10collective13CollectiveMmaINS1_34MainloopSm90TmaGmmaWarpSpecializedILi6ENS5_IJNS4_1CILi4EEESB_NSA_ILi1EEEEEENS1_35KernelTmaWarpSpecializedCooperativeEEENS5_IJNSA_ILi128EEESG_NSA_ILi64EEEEEENS_6half_tENS5_IJlSC_lEEESJ_NS5_IJSC_llEEENS4_8TiledMMAINS4_8MMA_AtomIJNS4_4SM904GMMA26MMA_64x128x16_F32F16F16_SSILNSP_5MajorE0ELSR_1ELNSP_7ScaleInE1ELSS_1EEEEEENS4_6LayoutINS5_IJNSA_ILi2EEESC_SC_EEENS5_IJSC_NSA_ILi0EEESY_EEEEENS5_IJNS4_10UnderscoreES11_S11_EEEEENS4_23SM90_TMA_LOAD_MULTICASTENS4_14ComposedLayoutINS4_7SwizzleILi3ELi4ELi3EEENS4_18smem_ptr_flag_bitsILi16EEENSV_INS5_IJNSA_ILi8EEESH_EEENS5_IJSH_SC_EEEEEEEvNS4_8identityES14_NS15_IS17_S19_NSV_INS5_IJSH_S1A_EEENS5_IJSC_SH_EEEEEEEvS1F_EENS_8epilogue10collective6detail29Sm90TmaWarpSpecializedAdapterINS1M_15DefaultEpilogueISJ_SK_SK_NS1L_6thread17LinearCombinationISJ_Li1EffLNS1Q_9ScaleType4KindE0ELNS_15FloatRoundStyleE2ESJ_EENS1_15EpilogueDefaultEEEEEvvEEEEvNT_6ParamsE,"a",@progbits
	.sectionflags	@""
	.align	4
.nv.constant0._ZN7cutlass13device_kernelINS_4gemm6kernel13GemmUniversalIN4cute5tupleIJiiiiEEENS1_10collective13CollectiveMmaINS1_34MainloopSm90TmaGmmaWarpSpecializedILi6ENS5_IJNS4_1CILi4EEESB_NSA_ILi1EEEEEENS1_35KernelTmaWarpSpecializedCooperativeEEENS5_IJNSA_ILi128EEESG_NSA_ILi64EEEEEENS_6half_tENS5_IJlSC_lEEESJ_NS5_IJSC_llEEENS4_8TiledMMAINS4_8MMA_AtomIJNS4_4SM904GMMA26MMA_64x128x16_F32F16F16_SSILNSP_5MajorE0ELSR_1ELNSP_7ScaleInE1ELSS_1EEEEEENS4_6LayoutINS5_IJNSA_ILi2EEESC_SC_EEENS5_IJSC_NSA_ILi0EEESY_EEEEENS5_IJNS4_10UnderscoreES11_S11_EEEEENS4_23SM90_TMA_LOAD_MULTICASTENS4_14ComposedLayoutINS4_7SwizzleILi3ELi4ELi3EEENS4_18smem_ptr_flag_bitsILi16EEENSV_INS5_IJNSA_ILi8EEESH_EEENS5_IJSH_SC_EEEEEEEvNS4_8identityES14_NS15_IS17_S19_NSV_INS5_IJSH_S1A_EEENS5_IJSC_SH_EEEEEEEvS1F_EENS_8epilogue10collective6detail29Sm90TmaWarpSpecializedAdapterINS1M_15DefaultEpilogueISJ_SK_SK_NS1L_6thread17LinearCombinationISJ_Li1EffLNS1Q_9ScaleType4KindE0ELNS_15FloatRoundStyleE2ESJ_EENS1_15EpilogueDefaultEEEEEvvEEEEvNT_6ParamsE:
	.zero		1664


//--------------------- SYMBOLS --------------------------

	.type		.nv.reservedSmem.offset0,@object
	.size		.nv.reservedSmem.offset0,0x4
	.type		__assertfail,@function
